def gluon_tcgen05(
    a_ptr,
    b_ptr,
    c_ptr,
    M,
    N,
    K,
    stride_am,
    stride_bk,
    stride_cm,
    BLOCK_M: gl.constexpr,
    BLOCK_N: gl.constexpr,
    BLOCK_K: gl.constexpr,
    DTYPE: gl.constexpr,
    A_LAYOUT: gl.constexpr,
    B_LAYOUT: gl.constexpr,
    C_LAYOUT: gl.constexpr,
    B_SHAPE: gl.constexpr,
    TMEM_LAYOUT: gl.constexpr,
    TMEM_REG: gl.constexpr,
    TRANS_B: gl.constexpr,
    NUM_BUFFERS: gl.constexpr,
):
    a_desc = tma.make_tensor_descriptor(
        a_ptr, [M, K], [stride_am, 1], [BLOCK_M, BLOCK_K], A_LAYOUT
    )
    b_desc = tma.make_tensor_descriptor(
        b_ptr,
        [N, K] if TRANS_B else [K, N],
        [stride_bk, 1],
        B_SHAPE,
        B_LAYOUT,
    )
    c_desc = tma.make_tensor_descriptor(
        c_ptr, [M, N], [stride_cm, 1], [BLOCK_M, BLOCK_N], C_LAYOUT
    )

    a_bufs = gl.allocate_shared_memory(
        DTYPE, [NUM_BUFFERS, BLOCK_M, BLOCK_K], A_LAYOUT
    )
    b_bufs = gl.allocate_shared_memory(DTYPE, [NUM_BUFFERS] + B_SHAPE, B_LAYOUT)

    pid_m = gl.program_id(0)
    pid_n = gl.program_id(1)
    off_m = pid_m * BLOCK_M
    off_n = pid_n * BLOCK_N

    tma_bars = gl.allocate_shared_memory(
        gl.int64, [NUM_BUFFERS, 1], mbarrier.MBarrierLayout()
    )
    mma_bars = gl.allocate_shared_memory(
        gl.int64, [NUM_BUFFERS, 1], mbarrier.MBarrierLayout()
    )
    for i in gl.static_range(NUM_BUFFERS):
        mbarrier.init(tma_bars.index(i), count=1)
        mbarrier.init(mma_bars.index(i), count=1)

    acc_tmem = allocate_tensor_memory(gl.float32, [BLOCK_M, BLOCK_N], TMEM_LAYOUT)
    idx = 0
    phase = 0
    use_acc = False
    for k in range(0, K, BLOCK_K):
        a = a_bufs.index(idx)
        b = b_bufs.index(idx)
        tma_bar = tma_bars.index(idx)
        mma_bar = mma_bars.index(idx)
        mbarrier.expect(
            tma_bar, a_desc.block_type.nbytes + b_desc.block_type.nbytes
        )
        tma.async_copy_global_to_shared(a_desc, [off_m, k], tma_bar, a)
        tma.async_copy_global_to_shared(
            b_desc, [off_n, k] if TRANS_B else [k, off_n], tma_bar, b
        )
        mbarrier.wait(tma_bar, phase=phase)

        if TRANS_B:
            b = b.permute((1, 0))
        tcgen05_mma(a, b, acc_tmem, use_acc=use_acc)
        tcgen05_commit(mma_bar)
        mbarrier.wait(mma_bar, phase=phase)
        use_acc = True

        idx += 1
        if idx == NUM_BUFFERS:
            idx = 0
            phase ^= 1

    for i in gl.static_range(NUM_BUFFERS):
        mbarrier.invalidate(tma_bars.index(i))
        mbarrier.invalidate(mma_bars.index(i))

    acc = acc_tmem.load(TMEM_REG)
    c_smem = gl.allocate_shared_memory(DTYPE, [BLOCK_M, BLOCK_N], C_LAYOUT)
    c_smem.store(acc.to(DTYPE))
    fence_async_shared()
    tma.async_copy_shared_to_global(c_desc, [off_m, off_n], c_smem)
    tma.store_wait(pendings=0)

# config = {"BLOCK_K": 32, "BLOCK_M": 64, "BLOCK_N": 256, "arch": "sm_100", "dtype": "fp8e4m3", "num_buffers": 4, "num_warps": 4, "trans_b": 0}
# arch = sm_100


// ===== COMPILED SASS (sm_100a) =====

	.target	sm_100a

	.elftype	@"ET_EXEC"


//--------------------- .note.nv.tkinfo           --------------------------
	.section	.note.nv.tkinfo,"",@"SHT_NOTE"
	.sectionflags	@"SHF_NOTE_NV_TKINFO"
	.tkinfo
        /*0018*/ 	.word	0x00000081
        /*0030*/ 	.string	""
        /*0030*/ 	.string	"ptxas-blackwell"
        /*0030*/ 	.string	"Cuda compilation tools, release 12.9, V12.9.86"
        /*0030*/ 	.string	"Build cuda_12.9.r12.9/compiler.36037853_0"
        /*0030*/ 	.string	"-v  -suppress-debug-info  -lineinfo  -arch sm_100a "



//--------------------- .note.nv.cuver            --------------------------
	.section	.note.nv.cuver,"",@"SHT_NOTE"
	.sectionflags	@"SHF_NOTE_NV_CUVER"
        /*0018*/ 	.short	0x0001
        /*001a*/ 	.short	0x0064
        /*001c*/ 	.short	0x0001
        /*001e*/ 	.short	0x0000
        /*0020*/ 	.short	0x0001
        /*0022*/ 	.short	0x0000


//--------------------- .nv.info                  --------------------------
	.section	.nv.info,"",@"SHT_CUDA_INFO"
	.align	4


	//----- nvinfo : EIATTR_REGCOUNT
	.align		4
        /*0000*/ 	.byte	0x04, 0x2f
        /*0002*/ 	.short	(.L_4 - .L_3)
	.align		4
.L_3:
        /*0004*/ 	.word	index@(gluon_tcgen05)
        /*0008*/ 	.word	0x00000088


	//----- nvinfo : EIATTR_FRAME_SIZE
	.align		4
.L_4:
        /*000c*/ 	.byte	0x04, 0x11
        /*000e*/ 	.short	(.L_6 - .L_5)
	.align		4
.L_5:
        /*0010*/ 	.word	index@($__internal_2_$__cuda_sm10x_tcgen05_guardrail_trap_unallocated_columns_being_dealloced)
        /*0014*/ 	.word	0x00000000


	//----- nvinfo : EIATTR_FRAME_SIZE
	.align		4
.L_6:
        /*0018*/ 	.byte	0x04, 0x11
        /*001a*/ 	.short	(.L_8 - .L_7)
	.align		4
.L_7:
        /*001c*/ 	.word	index@($__internal_1_$__cuda_sm10x_tcgen05_guardrail_trap_phase_invalid_during_alloc)
        /*0020*/ 	.word	0x00000000


	//----- nvinfo : EIATTR_FRAME_SIZE
	.align		4
.L_8:
        /*0024*/ 	.byte	0x04, 0x11
        /*0026*/ 	.short	(.L_10 - .L_9)
	.align		4
.L_9:
        /*0028*/ 	.word	index@($__internal_0_$__cuda_sm10x_tcgen05_guardrail_trap_col_being_dealloced_not_returned_by_alloc)
        /*002c*/ 	.word	0x00000000


	//----- nvinfo : EIATTR_FRAME_SIZE
	.align		4
.L_10:
        /*0030*/ 	.byte	0x04, 0x11
        /*0032*/ 	.short	(.L_12 - .L_11)
	.align		4
.L_11:
        /*0034*/ 	.word	index@(gluon_tcgen05)
        /*0038*/ 	.word	0x00000000


	//----- nvinfo : EIATTR_MIN_STACK_SIZE
	.align		4
.L_12:
        /*003c*/ 	.byte	0x04, 0x12
        /*003e*/ 	.short	(.L_14 - .L_13)
	.align		4
.L_13:
        /*0040*/ 	.word	index@(gluon_tcgen05)
        /*0044*/ 	.word	0x00000000
.L_14:


//--------------------- .nv.info.gluon_tcgen05    --------------------------
	.section	.nv.info.gluon_tcgen05,"",@"SHT_CUDA_INFO"
	.sectionflags	@""
	.align	4


	//----- nvinfo : EIATTR_CUDA_API_VERSION
	.align		4
        /*0000*/ 	.byte	0x04, 0x37
        /*0002*/ 	.short	(.L_16 - .L_15)
.L_15:
        /*0004*/ 	.word	0x00000081


	//----- nvinfo : EIATTR_KPARAM_INFO
	.align		4
.L_16:
        /*0008*/ 	.byte	0x04, 0x17
        /*000a*/ 	.short	(.L_18 - .L_17)
.L_17:
        /*000c*/ 	.word	0x00000000
        /*0010*/ 	.short	0x000a
        /*0012*/ 	.short	0x0048
        /*0014*/ 	.byte	0x00, 0xf4, 0x21, 0x00


	//----- nvinfo : EIATTR_KPARAM_INFO
	.align		4
.L_18:
        /*0018*/ 	.byte	0x04, 0x17
        /*001a*/ 	.short	(.L_20 - .L_19)
.L_19:
        /*001c*/ 	.word	0x00000000
        /*0020*/ 	.short	0x0009
        /*0022*/ 	.short	0x0040
        /*0024*/ 	.byte	0x00, 0xf4, 0x21, 0x00


	//----- nvinfo : EIATTR_KPARAM_INFO
	.align		4
.L_20:
        /*0028*/ 	.byte	0x04, 0x17
        /*002a*/ 	.short	(.L_22 - .L_21)
.L_21:
        /*002c*/ 	.word	0x00000000
        /*0030*/ 	.short	0x0008
        /*0032*/ 	.short	0x0038
        /*0034*/ 	.byte	0x00, 0xf0, 0x21, 0x00


	//----- nvinfo : EIATTR_KPARAM_INFO
	.align		4
.L_22:
        /*0038*/ 	.byte	0x04, 0x17
        /*003a*/ 	.short	(.L_24 - .L_23)
.L_23:
        /*003c*/ 	.word	0x00000000
        /*0040*/ 	.short	0x0007
        /*0042*/ 	.short	0x0030
        /*0044*/ 	.byte	0x00, 0xf0, 0x21, 0x00


	//----- nvinfo : EIATTR_KPARAM_INFO
	.align		4
.L_24:
        /*0048*/ 	.byte	0x04, 0x17
        /*004a*/ 	.short	(.L_26 - .L_25)
.L_25:
        /*004c*/ 	.word	0x00000000
        /*0050*/ 	.short	0x0006
        /*0052*/ 	.short	0x0028
        /*0054*/ 	.byte	0x00, 0xf0, 0x21, 0x00


	//----- nvinfo : EIATTR_KPARAM_INFO
	.align		4
.L_26:
        /*0058*/ 	.byte	0x04, 0x17
        /*005a*/ 	.short	(.L_28 - .L_27)
.L_27:
        /*005c*/ 	.word	0x00000000
        /*0060*/ 	.short	0x0005
        /*0062*/ 	.short	0x0020
        /*0064*/ 	.byte	0x00, 0xf0, 0x11, 0x00


	//----- nvinfo : EIATTR_KPARAM_INFO
	.align		4
.L_28:
        /*0068*/ 	.byte	0x04, 0x17
        /*006a*/ 	.short	(.L_30 - .L_29)
.L_29:
        /*006c*/ 	.word	0x00000000
        /*0070*/ 	.short	0x0004
        /*0072*/ 	.short	0x001c
        /*0074*/ 	.byte	0x00, 0xf0, 0x11, 0x00


	//----- nvinfo : EIATTR_KPARAM_INFO
	.align		4
.L_30:
        /*0078*/ 	.byte	0x04, 0x17
        /*007a*/ 	.short	(.L_32 - .L_31)
.L_31:
        /*007c*/ 	.word	0x00000000
        /*0080*/ 	.short	0x0003
        /*0082*/ 	.short	0x0018
        /*0084*/ 	.byte	0x00, 0xf0, 0x11, 0x00


	//----- nvinfo : EIATTR_KPARAM_INFO
	.align		4
.L_32:
        /*0088*/ 	.byte	0x04, 0x17
        /*008a*/ 	.short	(.L_34 - .L_33)
.L_33:
        /*008c*/ 	.word	0x00000000
        /*0090*/ 	.short	0x0002
        /*0092*/ 	.short	0x0010
        /*0094*/ 	.byte	0x00, 0xf4, 0x21, 0x00


	//----- nvinfo : EIATTR_KPARAM_INFO
	.align		4
.L_34:
        /*0098*/ 	.byte	0x04, 0x17
        /*009a*/ 	.short	(.L_36 - .L_35)
.L_35:
        /*009c*/ 	.word	0x00000000
        /*00a0*/ 	.short	0x0001
        /*00a2*/ 	.short	0x0008
        /*00a4*/ 	.byte	0x00, 0xf4, 0x21, 0x00


	//----- nvinfo : EIATTR_KPARAM_INFO
	.align		4
.L_36:
        /*00a8*/ 	.byte	0x04, 0x17
        /*00aa*/ 	.short	(.L_38 - .L_37)
.L_37:
        /*00ac*/ 	.word	0x00000000
        /*00b0*/ 	.short	0x0000
        /*00b2*/ 	.short	0x0000
        /*00b4*/ 	.byte	0x00, 0xf4, 0x21, 0x00


	//----- nvinfo : EIATTR_AT_ENTRY_FRAGMENTS
	.align		4
.L_38:
        /*00b8*/ 	.byte	0x04, 0x4f
        /*00ba*/ 	.short	(.L_40 - .L_39)


	//   ....[0]....
.L_39:
        /*00bc*/ 	.word	0x00000004


	//----- nvinfo : EIATTR_RESERVED_SMEM_USED
	.align		4
.L_40:
        /*00c0*/ 	.byte	0x01, 0x41
	.zero		2


	//----- nvinfo : EIATTR_SPARSE_MMA_MASK
	.align		4
        /*00c4*/ 	.byte	0x03, 0x50
        /*00c6*/ 	.short	0x0000


	//----- nvinfo : EIATTR_TCGEN05_1CTA_USED
	.align		4
        /*00c8*/ 	.byte	0x01, 0x51
	.zero		2


	//----- nvinfo : EIATTR_MAXREG_COUNT
	.align		4
        /*00cc*/ 	.byte	0x03, 0x1b
        /*00ce*/ 	.short	0x00ff


	//----- nvinfo : EIATTR_NUM_BARRIERS
	.align		4
        /*00d0*/ 	.byte	0x02, 0x4c
        /*00d2*/ 	.byte	0x01
	.zero		1


	//----- nvinfo : EIATTR_INT_WARP_WIDE_INSTR_OFFSETS
	.align		4
        /*00d4*/ 	.byte	0x04, 0x31
        /*00d6*/ 	.short	(.L_42 - .L_41)


	//   ....[0]....
.L_41:
        /*00d8*/ 	.word	0x00001620


	//   ....[1]....
        /*00dc*/ 	.word	0x00001640


	//   ....[2]....
        /*00e0*/ 	.word	0x000016c0


	//   ....[3]....
        /*00e4*/ 	.word	0x00001ab0


	//   ....[4]....
        /*00e8*/ 	.word	0x00001ac0


	//   ....[5]....
        /*00ec*/ 	.word	0x00001b20


	//   ....[6]....
        /*00f0*/ 	.word	0x00001b30


	//   ....[7]....
        /*00f4*/ 	.word	0x00001ce0


	//   ....[8]....
        /*00f8*/ 	.word	0x00001cf0


	//   ....[9]....
        /*00fc*/ 	.word	0x00001e80


	//   ....[10]....
        /*0100*/ 	.word	0x00001eb0


	//   ....[11]....
        /*0104*/ 	.word	0x00001ed0


	//   ....[12]....
        /*0108*/ 	.word	0x00001f10


	//   ....[13]....
        /*010c*/ 	.word	0x000020b0


	//   ....[14]....
        /*0110*/ 	.word	0x000020c0


	//   ....[15]....
        /*0114*/ 	.word	0x00002490


	//   ....[16]....
        /*0118*/ 	.word	0x000024a0


	//   ....[17]....
        /*011c*/ 	.word	0x00002b90


	//   ....[18]....
        /*0120*/ 	.word	0x00002be0


	//----- nvinfo : EIATTR_COOP_GROUP_MASK_REGIDS
	.align		4
.L_42:
        /*0124*/ 	.byte	0x04, 0x29
        /*0126*/ 	.short	(.L_44 - .L_43)


	//   ....[0]....
.L_43:
        /*0128*/ 	.word	0xffffffff


	//   ....[1]....
        /*012c*/ 	.word	0xffffffff


	//   ....[2]....
        /*0130*/ 	.word	0xffffffff


	//   ....[3]....
        /*0134*/ 	.word	0xffffffff


	//   ....[4]....
        /*0138*/ 	.word	0xffffffff


	//   ....[5]....
        /*013c*/ 	.word	0xffffffff


	//   ....[6]....
        /*0140*/ 	.word	0xffffffff


	//   ....[7]....
        /*0144*/ 	.word	0xffffffff


	//   ....[8]....
        /*0148*/ 	.word	0xffffffff


	//   ....[9]....
        /*014c*/ 	.word	0xffffffff


	//----- nvinfo : EIATTR_COOP_GROUP_INSTR_OFFSETS
	.align		4
.L_44:
        /*0150*/ 	.byte	0x04, 0x28
        /*0152*/ 	.short	(.L_46 - .L_45)


	//   ....[0]....
.L_45:
        /*0154*/ 	.word	0x00000050


	//   ....[1]....
        /*0158*/ 	.word	0x00000310


	//   ....[2]....
        /*015c*/ 	.word	0x000004f0


	//   ....[3]....
        /*0160*/ 	.word	0x000009a0


	//   ....[4]....
        /*0164*/ 	.word	0x00000ae0


	//   ....[5]....
        /*0168*/ 	.word	0x00000f50


	//   ....[6]....
        /*016c*/ 	.word	0x00001090


	//   ....[7]....
        /*0170*/ 	.word	0x000014e0


	//   ....[8]....
        /*0174*/ 	.word	0x00002a20


	//   ....[9]....
        /*0178*/ 	.word	0x00002c90


	//----- nvinfo : EIATTR_VRC_CTA_INIT_COUNT
	.align		4
.L_46:
        /*017c*/ 	.byte	0x02, 0x4a
        /*017e*/ 	.byte	0x80
	.zero		1


	//----- nvinfo : EIATTR_MBARRIER_INSTR_OFFSETS
	.align		4
        /*0180*/ 	.byte	0x04, 0x39
        /*0182*/ 	.short	(.L_48 - .L_47)


	//   ....[0]....
.L_47:
        /*0184*/ 	.word	0x000016e0
        /*0188*/ 	.word	0x000000ff
        /*018c*/ 	.word	0x0000a000
        /*0190*/ 	.short	0x0100
        /*0192*/ 	.byte	0x08
	.zero		1


	//   ....[1]....
        /*0194*/ 	.word	0x000016f0
        /*0198*/ 	.word	0x000000ff
        /*019c*/ 	.word	0x0000a020
        /*01a0*/ 	.short	0x0100
        /*01a2*/ 	.byte	0x08
	.zero		1


	//   ....[2]....
        /*01a4*/ 	.word	0x000017a0
        /*01a8*/ 	.word	0x000000ff
        /*01ac*/ 	.word	0x0000a008
        /*01b0*/ 	.short	0x0100
        /*01b2*/ 	.byte	0x08
	.zero		1


	//   ....[3]....
        /*01b4*/ 	.word	0x000017b0
        /*01b8*/ 	.word	0x000000ff
        /*01bc*/ 	.word	0x0000a028
        /*01c0*/ 	.short	0x0100
        /*01c2*/ 	.byte	0x08
	.zero		1


	//   ....[4]....
        /*01c4*/ 	.word	0x00001890
        /*01c8*/ 	.word	0x000000ff
        /*01cc*/ 	.word	0x0000a010
        /*01d0*/ 	.short	0x0100
        /*01d2*/ 	.byte	0x08
	.zero		1


	//   ....[5]....
        /*01d4*/ 	.word	0x000018a0
        /*01d8*/ 	.word	0x000000ff
        /*01dc*/ 	.word	0x0000a030
        /*01e0*/ 	.short	0x0100
        /*01e2*/ 	.byte	0x08
	.zero		1


	//   ....[6]....
        /*01e4*/ 	.word	0x000019b0
        /*01e8*/ 	.word	0x000000ff
        /*01ec*/ 	.word	0x0000a018
        /*01f0*/ 	.short	0x0100
        /*01f2*/ 	.byte	0x08
	.zero		1


	//   ....[7]....
        /*01f4*/ 	.word	0x000019c0
        /*01f8*/ 	.word	0x000000ff
        /*01fc*/ 	.word	0x0000a038
        /*0200*/ 	.short	0x0100
        /*0202*/ 	.byte	0x08
	.zero		1


	//   ....[8]....
        /*0204*/ 	.word	0x00001bc0
        /*0208*/ 	.word	0x000000ff
        /*020c*/ 	.word	0x0000a000
        /*0210*/ 	.short	0x010a
        /*0212*/ 	.byte	0x08
	.zero		1


	//   ....[9]....
        /*0214*/ 	.word	0x00001d40
        /*0218*/ 	.word	0x000000ff
        /*021c*/ 	.word	0x0000a020
        /*0220*/ 	.short	0x010a
        /*0222*/ 	.byte	0x08
	.zero		1


	//   ....[10]....
        /*0224*/ 	.word	0x00001f90
        /*0228*/ 	.word	0x000000ff
        /*022c*/ 	.word	0x0000a000
        /*0230*/ 	.short	0x010a
        /*0232*/ 	.byte	0x10
	.zero		1


	//   ....[11]....
        /*0234*/ 	.word	0x00002100
        /*0238*/ 	.word	0x000000ff
        /*023c*/ 	.word	0x0000a020
        /*0240*/ 	.short	0x010a
        /*0242*/ 	.byte	0x10
	.zero		1


	//   ....[12]....
        /*0244*/ 	.word	0x000021d0
        /*0248*/ 	.word	0x000000ff
        /*024c*/ 	.word	0x0000a000
        /*0250*/ 	.short	0x0108
        /*0252*/ 	.byte	0x08
	.zero		1


	//   ....[13]....
        /*0254*/ 	.word	0x000021e0
        /*0258*/ 	.word	0x000000ff
        /*025c*/ 	.word	0x0000a020
        /*0260*/ 	.short	0x0108
        /*0262*/ 	.byte	0x08
	.zero		1


	//   ....[14]....
        /*0264*/ 	.word	0x00002230
        /*0268*/ 	.word	0x000000ff
        /*026c*/ 	.word	0x0000a008
        /*0270*/ 	.short	0x0108
        /*0272*/ 	.byte	0x08
	.zero		1


	//   ....[15]....
        /*0274*/ 	.word	0x00002240
        /*0278*/ 	.word	0x000000ff
        /*027c*/ 	.word	0x0000a028
        /*0280*/ 	.short	0x0108
        /*0282*/ 	.byte	0x08
	.zero		1


	//   ....[16]....
        /*0284*/ 	.word	0x00002290
        /*0288*/ 	.word	0x000000ff
        /*028c*/ 	.word	0x0000a010
        /*0290*/ 	.short	0x0108
        /*0292*/ 	.byte	0x08
	.zero		1


	//   ....[17]....
        /*0294*/ 	.word	0x000022a0
        /*0298*/ 	.word	0x000000ff
        /*029c*/ 	.word	0x0000a030
        /*02a0*/ 	.short	0x0108
        /*02a2*/ 	.byte	0x08
	.zero		1


	//   ....[18]....
        /*02a4*/ 	.word	0x000022f0
        /*02a8*/ 	.word	0x000000ff
        /*02ac*/ 	.word	0x0000a018
        /*02b0*/ 	.short	0x0108
        /*02b2*/ 	.byte	0x08
	.zero		1


	//   ....[19]....
        /*02b4*/ 	.word	0x00002300
        /*02b8*/ 	.word	0x000000ff
        /*02bc*/ 	.word	0x0000a038
        /*02c0*/ 	.short	0x0108
        /*02c2*/ 	.byte	0x08
	.zero		1


	//   ....[20]....
        /*02c4*/ 	.word	0x00002cb0
        /*02c8*/ 	.word	0x000000ff
        /*02cc*/ 	.word	0x0000a000
        /*02d0*/ 	.short	0x010a
        /*02d2*/ 	.byte	0x08
	.zero		1


	//   ....[21]....
        /*02d4*/ 	.word	0x00002ce0
        /*02d8*/ 	.word	0x000000ff
        /*02dc*/ 	.word	0x0000a020
        /*02e0*/ 	.short	0x010a
        /*02e2*/ 	.byte	0x08
	.zero		1


	//   ....[22]....
        /*02e4*/ 	.word	0x00002d10
        /*02e8*/ 	.word	0x000000ff
        /*02ec*/ 	.word	0x0000a000
        /*02f0*/ 	.short	0x010a
        /*02f2*/ 	.byte	0x10
	.zero		1


	//   ....[23]....
        /*02f4*/ 	.word	0x00002d40
        /*02f8*/ 	.word	0x000000ff
        /*02fc*/ 	.word	0x0000a020
        /*0300*/ 	.short	0x010a
        /*0302*/ 	.byte	0x10
	.zero		1


	//----- nvinfo : EIATTR_NUM_MBARRIERS
	.align		4
.L_48:
        /*0304*/ 	.byte	0x03, 0x38
        /*0306*/ 	.short	0x0008


	//----- nvinfo : EIATTR_EXIT_INSTR_OFFSETS
	.align		4
        /*0308*/ 	.byte	0x04, 0x1c
        /*030a*/ 	.short	(.L_50 - .L_49)


	//   ....[0]....
.L_49:
        /*030c*/ 	.word	0x00002ca0


	//----- nvinfo : EIATTR_REQNTID
	.align		4
.L_50:
        /*0310*/ 	.byte	0x04, 0x10
        /*0312*/ 	.short	(.L_52 - .L_51)
.L_51:
        /*0314*/ 	.word	0x00000080
        /*0318*/ 	.word	0x00000001
        /*031c*/ 	.word	0x00000001


	//----- nvinfo : EIATTR_CRS_STACK_SIZE
	.align		4
.L_52:
        /*0320*/ 	.byte	0x04, 0x1e
        /*0322*/ 	.short	(.L_54 - .L_53)
.L_53:
        /*0324*/ 	.word	0x00000000


	//----- nvinfo : EIATTR_CBANK_PARAM_SIZE
	.align		4
.L_54:
        /*0328*/ 	.byte	0x03, 0x19
        /*032a*/ 	.short	0x0050


	//----- nvinfo : EIATTR_PARAM_CBANK
	.align		4
        /*032c*/ 	.byte	0x04, 0x0a
        /*032e*/ 	.short	(.L_56 - .L_55)
	.align		4
.L_55:
        /*0330*/ 	.word	index@(.nv.constant0.gluon_tcgen05)
        /*0334*/ 	.short	0x0380
        /*0336*/ 	.short	0x0050


	//----- nvinfo : EIATTR_SW_WAR
	.align		4
.L_56:
        /*0338*/ 	.byte	0x04, 0x36
        /*033a*/ 	.short	(.L_58 - .L_57)
.L_57:
        /*033c*/ 	.word	0x00000008
.L_58:


//--------------------- .nv.compat                --------------------------
	.section	.nv.compat,"",@"SHT_CUDA_COMPAT_INFO"
	.align	4
        /*0000*/ 	.byte	0x02, 0x02, 0x02, 0x00, 0x02, 0x05, 0x05, 0x00, 0x02, 0x03, 0x03, 0x00, 0x02, 0x06, 0x01, 0x00


//--------------------- .nv.callgraph             --------------------------
	.section	.nv.callgraph,"",@"SHT_CUDA_CALLGRAPH"
	.align	4
	.sectionentsize	8
	.align		4
        /*0000*/ 	.word	0x00000000
	.align		4
        /*0004*/ 	.word	0xffffffff
	.align		4
        /*0008*/ 	.word	0x00000000
	.align		4
        /*000c*/ 	.word	0xfffffffe
	.align		4
        /*0010*/ 	.word	0x00000000
	.align		4
        /*0014*/ 	.word	0xfffffffd
	.align		4
        /*0018*/ 	.word	0x00000000
	.align		4
        /*001c*/ 	.word	0xfffffffc


//--------------------- .text.gluon_tcgen05       --------------------------
	.section	.text.gluon_tcgen05,"ax",@progbits
	.align	128
        .global         gluon_tcgen05
        .type           gluon_tcgen05,@function
        .size           gluon_tcgen05,(.L_x_85 - gluon_tcgen05)
        .other          gluon_tcgen05,@"STO_CUDA_ENTRY STV_DEFAULT"
gluon_tcgen05:
.text.gluon_tcgen05:
[----:B------:R-:W1:Y:S01]  /*0000*/  LDC R1, c[0x0][0x37c] ;  /* 0x0000df00ff017b82 */ /* 0x000e620000000800 */
[----:B------:R-:W2:Y:S02]  /*0010*/  S2R R0, SR_TID.X ;  /* 0x0000000000007919 */ /* 0x000ea40000002100 */
[----:B--2---:R-:W-:-:S13]  /*0020*/  ISETP.GE.U32.AND P2, PT, R0, 0x20, PT ;  /* 0x000000200000780c */ /* 0x004fda0003f46070 */
[----:B------:R-:W-:Y:S05]  /*0030*/  @P2 BRA `(.L_x_0) ;  /* 0x0000000000b82947 */ /* 0x000fea0003800000 */
[----:B------:R-:W2:Y:S01]  /*0040*/  S2UR UR6, SR_CgaCtaId ;  /* 0x00000000000679c3 */ /* 0x000ea20000008800 */
[----:B------:R-:W-:Y:S01]  /*0050*/  NOP ;  /* 0x0000000000007918 */ /* 0x000fe20000000000 */
[----:B------:R-:W-:Y:S02]  /*0060*/  UMOV UR4, 0x40 ;  /* 0x0000004000047882 */ /* 0x000fe40000000000 */
[----:B--2---:R-:W-:-:S09]  /*0070*/  ULEA UR4, UR6, UR4, 0x18 ;  /* 0x0000000406047291 */ /* 0x004fd2000f8ec0ff */
[----:B------:R-:W2:Y:S01]  /*0080*/  LDS.U8 R2, [UR4] ;  /* 0x00000004ff027984 */ /* 0x000ea20008000000 */
[----:B------:R-:W-:Y:S02]  /*0090*/  UMOV UR4, 0x400 ;  /* 0x0000040000047882 */ /* 0x000fe40000000000 */
[----:B------:R-:W-:Y:S01]  /*00a0*/  ULEA UR4, UR6, UR4, 0x18 ;  /* 0x0000000406047291 */ /* 0x000fe2000f8ec0ff */
[----:B--2---:R-:W-:-:S13]  /*00b0*/  ISETP.NE.AND P0, PT, R2, RZ, PT ;  /* 0x000000ff0200720c */ /* 0x004fda0003f05270 */
[----:B------:R-:W-:Y:S05]  /*00c0*/  @P0 BRA `(.L_x_1) ;  /* 0x00000000007c0947 */ /* 0x000fea0003800000 */
[----:B------:R-:W-:-:S13]  /*00d0*/  ELECT P0, URZ, PT ;  /* 0x0000000000ff782f */ /* 0x000fda0003800000 */
[----:B------:R-:W-:Y:S05]  /*00e0*/  @!P0 BRA `(.L_x_2) ;  /* 0x0000000000848947 */ /* 0x000fea0003800000 */
[----:B------:R-:W-:Y:S01]  /*00f0*/  UMOV UR5, 0x8 ;  /* 0x0000000800057882 */ /* 0x000fe20000000000 */
[----:B------:R-:W-:Y:S02]  /*0100*/  IMAD.MOV.U32 R5, RZ, RZ, 0x1 ;  /* 0x00000001ff057424 */ /* 0x000fe400078e00ff */
[----:B------:R-:W-:Y:S02]  /*0110*/  IMAD.MOV.U32 R3, RZ, RZ, 0xff ;  /* 0x000000ffff037424 */ /* 0x000fe400078e00ff */
[----:B------:R-:W-:Y:S04]  /*0120*/  DEPBAR.LE SB2, 0x36 ;  /* 0x0000ad800000791a */ /* 0x000fe80000000000 */
[----:B------:R-:W2:Y:S02]  /*0130*/  UTCATOMSWS.FIND_AND_SET.ALIGN UP0, UR5, UR5 ;  /* 0x00000005000575e3 */ /* 0x000ea40008000800 */
[----:B--2---:R-:W-:-:S04]  /*0140*/  PLOP3.LUT P0, PT, PT, PT, UP0, 0x80, 0x8 ;  /* 0x000000000008781c */ /* 0x004fc80003f0f008 */
[----:B------:R-:W-:-:S04]  /*0150*/  SEL R2, RZ, 0xffffffff, !P0 ;  /* 0xffffffffff027807 */ /* 0x000fc80004000000 */
[----:B------:R-:W-:Y:S01]  /*0160*/  ISETP.NE.AND P0, PT, R2, RZ, PT ;  /* 0x000000ff0200720c */ /* 0x000fe20003f05270 */
[----:B------:R-:W-:-:S12]  /*0170*/  IMAD.U32 R2, RZ, RZ, UR5 ;  /* 0x00000005ff027e24 */ /* 0x000fd8000f8e00ff */
[----:B------:R-:W-:Y:S05]  /*0180*/  @P0 BRA `(.L_x_3) ;  /* 0x0000000000240947 */ /* 0x000fea0003800000 */
.L_x_4:
[----:B------:R-:W-:Y:S05]  /*0190*/  NANOSLEEP 0x64 ;  /* 0x000000640000795d */ /* 0x000fea0003800000 */
[----:B------:R-:W-:-:S05]  /*01a0*/  UMOV UR5, 0x8 ;  /* 0x0000000800057882 */ /* 0x000fca0000000000 */
[----:B------:R-:W-:Y:S04]  /*01b0*/  DEPBAR.LE SB2, 0x36 ;  /* 0x0000ad800000791a */ /* 0x000fe80000000000 */
[----:B------:R-:W2:Y:S02]  /*01c0*/  UTCATOMSWS.FIND_AND_SET.ALIGN UP0, UR5, UR5 ;  /* 0x00000005000575e3 */ /* 0x000ea40008000800 */
[----:B--2---:R-:W-:-:S04]  /*01d0*/  PLOP3.LUT P0, PT, PT, PT, UP0, 0x80, 0x8 ;  /* 0x000000000008781c */ /* 0x004fc80003f0f008 */
[----:B------:R-:W-:-:S04]  /*01e0*/  SEL R2, RZ, 0xffffffff, !P0 ;  /* 0xffffffffff027807 */ /* 0x000fc80004000000 */
[----:B------:R-:W-:Y:S01]  /*01f0*/  ISETP.NE.AND P0, PT, R2, RZ, PT ;  /* 0x000000ff0200720c */ /* 0x000fe20003f05270 */
[----:B------:R-:W-:-:S12]  /*0200*/  IMAD.U32 R2, RZ, RZ, UR5 ;  /* 0x00000005ff027e24 */ /* 0x000fd8000f8e00ff */
[----:B------:R-:W-:Y:S05]  /*0210*/  @!P0 BRA `(.L_x_4) ;  /* 0xfffffffc00dc8947 */ /* 0x000fea000383ffff */
.L_x_3:
[C---:B------:R-:W-:Y:S01]  /*0220*/  VIADD R4, R2.reuse, 0x10 ;  /* 0x0000001002047836 */ /* 0x040fe20000000000 */
[----:B------:R-:W-:Y:S01]  /*0230*/  UMOV UR5, 0x50 ;  /* 0x0000005000057882 */ /* 0x000fe20000000000 */
[----:B------:R-:W-:Y:S01]  /*0240*/  SHF.L.U32 R3, R3, R2, RZ ;  /* 0x0000000203037219 */ /* 0x000fe200000006ff */
[----:B------:R-:W-:Y:S01]  /*0250*/  ULEA UR5, UR6, UR5, 0x18 ;  /* 0x0000000506057291 */ /* 0x000fe2000f8ec0ff */
[----:B------:R-:W-:Y:S01]  /*0260*/  IMAD.SHL.U32 R2, R2, 0x20, RZ ;  /* 0x0000002002027824 */ /* 0x000fe200078e00ff */
[----:B------:R-:W-:-:S04]  /*0270*/  SHF.L.U32 R4, R5, R4, RZ ;  /* 0x0000000405047219 */ /* 0x000fc800000006ff */
[----:B------:R-:W-:-:S05]  /*0280*/  LOP3.LUT R3, R4, R3, RZ, 0xfc, !PT ;  /* 0x0000000304037212 */ /* 0x000fca00078efcff */
[----:B------:R2:W-:Y:S04]  /*0290*/  ATOMS.OR RZ, [UR5], R3 ;  /* 0x00000003ffff798c */ /* 0x0005e8000b000005 */
[----:B------:R2:W-:Y:S01]  /*02a0*/  STS [UR4], R2 ;  /* 0x00000002ff007988 */ /* 0x0005e20008000804 */
[----:B------:R-:W-:Y:S05]  /*02b0*/  BRA `(.L_x_2) ;  /* 0x0000000000107947 */ /* 0x000fea0003800000 */
.L_x_1:
[----:B------:R-:W-:Y:S01]  /*02c0*/  IMAD.MOV.U32 R3, RZ, RZ, -0x1 ;  /* 0xffffffffff037424 */ /* 0x000fe200078e00ff */
[----:B------:R-:W-:-:S04]  /*02d0*/  MOV R2, 0x300 ;  /* 0x0000030000027802 */ /* 0x000fc80000000f00 */
[----:B------:R2:W-:Y:S03]  /*02e0*/  STS [UR4], R3 ;  /* 0x00000003ff007988 */ /* 0x0005e60008000804 */
[----:B-12---:R-:W-:Y:S05]  /*02f0*/  CALL.REL.NOINC `($__internal_1_$__cuda_sm10x_tcgen05_guardrail_trap_phase_invalid_during_alloc) ;  /* 0x0000002800a87944 */ /* 0x006fea0003c00000 */
.L_x_2:
[----:B------:R-:W-:Y:S05]  /*0300*/  WARPSYNC.ALL ;  /* 0x0000000000007948 */ /* 0x000fea0003800000 */
[----:B------:R-:W-:Y:S01]  /*0310*/  NOP ;  /* 0x0000000000007918 */ /* 0x000fe20000000000 */
.L_x_0:
[----:B------:R-:W3:Y:S08]  /*0320*/  S2UR UR4, SR_CgaCtaId ;  /* 0x00000000000479c3 */ /* 0x000ef00000008800 */
[----:B------:R-:W-:Y:S01]  /*0330*/  BAR.SYNC.DEFER_BLOCKING 0x0 ;  /* 0x0000000000007b1d */ /* 0x000fe20000010000 */
[----:B------:R-:W-:-:S05]  /*0340*/  LOP3.LUT R132, R0, 0x7f, RZ, 0xc0, !PT ;  /* 0x0000007f00847812 */ /* 0x000fca00078ec0ff */
[----:B------:R-:W-:Y:S02]  /*0350*/  UMOV UR8, 0x400 ;  /* 0x0000040000087882 */ /* 0x000fe40000000000 */
[----:B------:R-:W4:Y:S08]  /*0360*/  LDC R10, c[0x0][0x3a0] ;  /* 0x0000e800ff0a7b82 */ /* 0x000f300000000800 */
[----:B------:R-:W5:Y:S01]  /*0370*/  S2UR UR9, SR_CTAID.Y ;  /* 0x00000000000979c3 */ /* 0x000f620000002600 */
[----:B---3--:R-:W-:-:S09]  /*0380*/  ULEA UR8, UR4, UR8, 0x18 ;  /* 0x0000000804087291 */ /* 0x008fd2000f8ec0ff */
[----:B--2---:R-:W2:Y:S01]  /*0390*/  LDS R3, [UR8] ;  /* 0x00000008ff037984 */ /* 0x004ea20008000800 */
[----:B------:R-:W-:Y:S06]  /*03a0*/  BAR.SYNC.DEFER_BLOCKING 0x0 ;  /* 0x0000000000007b1d */ /* 0x000fec0000010000 */
[----:B------:R-:W-:Y:S05]  /*03b0*/  @P2 BRA `(.L_x_5) ;  /* 0x0000000000182947 */ /* 0x000fea0003800000 */
[----:B------:R-:W-:Y:S01]  /*03c0*/  ELECT P0, URZ, PT ;  /* 0x0000000000ff782f */ /* 0x000fe20003800000 */
[----:B------:R-:W-:Y:S01]  /*03d0*/  IMAD.MOV.U32 R2, RZ, RZ, 0x1 ;  /* 0x00000001ff027424 */ /* 0x000fe200078e00ff */
[----:B------:R-:W-:Y:S01]  /*03e0*/  UMOV UR5, 0x40 ;  /* 0x0000004000057882 */ /* 0x000fe20000000000 */
[----:B------:R-:W-:Y:S01]  /*03f0*/  UVIRTCOUNT.DEALLOC.SMPOOL 0x80 ;  /* 0x000000800000784c */ /* 0x000fe20000000000 */
[----:B------:R-:W-:-:S09]  /*0400*/  ULEA UR5, UR4, UR5, 0x18 ;  /* 0x0000000504057291 */ /* 0x000fd2000f8ec0ff */
[----:B------:R3:W-:Y:S03]  /*0410*/  @P0 STS.U8 [UR5], R2 ;  /* 0x00000002ff000988 */ /* 0x0007e60008000005 */
.L_x_5:
[----:B------:R-:W3:Y:S01]  /*0420*/  S2UR UR4, SR_CTAID.Z ;  /* 0x00000000000479c3 */ /* 0x000ee20000002700 */
[----:B------:R-:W5:Y:S01]  /*0430*/  LDCU UR5, c[0x0][0x370] ;  /* 0x00006e00ff0577ac */ /* 0x000f620008000800 */
[----:B------:R-:W-:Y:S01]  /*0440*/  ISETP.GE.U32.AND P0, PT, R132, 0x20, PT ;  /* 0x000000208400780c */ /* 0x000fe20003f06070 */
[----:B----4-:R-:W-:Y:S01]  /*0450*/  VIADD R5, R10, 0xffffffff ;  /* 0xffffffff0a057836 */ /* 0x010fe20000000000 */
[C---:B------:R-:W-:Y:S01]  /*0460*/  ISETP.NE.U32.AND P3, PT, R132.reuse, RZ, PT ;  /* 0x000000ff8400720c */ /* 0x040fe20003f65070 */
[----:B------:R-:W3:Y:S01]  /*0470*/  LDCU UR6, c[0x0][0x374] ;  /* 0x00006e80ff0677ac */ /* 0x000ee20008000800 */
[----:B------:R-:W-:Y:S01]  /*0480*/  LEA R4, R132, UR8, 0x2 ;  /* 0x0000000884047c11 */ /* 0x000fe2000f8e10ff */
[----:B------:R-:W-:Y:S01]  /*0490*/  BSSY.RECONVERGENT B0, `(.L_x_6) ;  /* 0x0000015000007945 */ /* 0x000fe20003800200 */
[----:B------:R-:W5:Y:S01]  /*04a0*/  S2UR UR13, SR_CTAID.X ;  /* 0x00000000000d79c3 */ /* 0x000f620000002500 */
[----:B------:R-:W4:Y:S01]  /*04b0*/  LDCU.64 UR10, c[0x0][0x3c0] ;  /* 0x00007800ff0a77ac */ /* 0x000f220008000a00 */
[----:B--2---:R-:W-:-:S05]  /*04c0*/  R2UR UR24, R3 ;  /* 0x00000000031872ca */ /* 0x004fca00000e0000 */
[----:B------:R2:W-:Y:S01]  /*04d0*/  @!P0 STS [R4], RZ ;  /* 0x000000ff04008388 */ /* 0x0005e20000000800 */
[----:B------:R-:W1:Y:S01]  /*04e0*/  LDC R6, c[0x0][0x398] ;  /* 0x0000e600ff067b82 */ /* 0x000e620000000800 */
[----:B------:R-:W-:Y:S02]  /*04f0*/  NOP ;  /* 0x0000000000007918 */ /* 0x000fe40000000000 */
[----:B------:R2:W-:Y:S01]  /*0500*/  @!P3 STS [UR8+0x20], R5 ;  /* 0x00002005ff00b988 */ /* 0x0005e20008000808 */
[----:B---3-5:R-:W-:-:S04]  /*0510*/  UIMAD UR4, UR4, UR6, UR9 ;  /* 0x00000006040472a4 */ /* 0x028fc8000f8e0209 */
[----:B------:R-:W-:-:S04]  /*0520*/  UIMAD UR4, UR4, UR5, UR13 ;  /* 0x00000005040472a4 */ /* 0x000fc8000f8e020d */
[----:B------:R-:W-:-:S04]  /*0530*/  UIMAD UR4, UR4, 0x180, URZ ;  /* 0x00000180040478a4 */ /* 0x000fc8000f8e02ff */
[----:B----4-:R-:W-:Y:S01]  /*0540*/  UIADD3 UR20, UP0, UPT, UR4, UR10, URZ ;  /* 0x0000000a04147290 */ /* 0x010fe2000ff1e0ff */
[----:B-1----:R-:W-:-:S03]  /*0550*/  VIADD R6, R6, 0xffffffff ;  /* 0xffffffff06067836 */ /* 0x002fc60000000000 */
[----:B------:R-:W-:Y:S01]  /*0560*/  ULEA.HI.X.SX32 UR21, UR4, UR11, 0x1, UP0 ;  /* 0x0000000b04157291 */ /* 0x000fe200080f0eff */
[----:B--2---:R-:W-:Y:S11]  /*0570*/  @P3 BRA `(.L_x_7) ;  /* 0x0000000000183947 */ /* 0x004ff60003800000 */
[----:B------:R-:W1:Y:S01]  /*0580*/  LDS R2, [UR8+0x8] ;  /* 0x00000808ff027984 */ /* 0x000e620008000800 */
[----:B------:R-:W2:Y:S01]  /*0590*/  LDC.64 R8, c[0x0][0x380] ;  /* 0x0000e000ff087b82 */ /* 0x000ea20000000a00 */
[----:B------:R-:W-:Y:S02]  /*05a0*/  IMAD.MOV.U32 R3, RZ, RZ, 0x70 ;  /* 0x00000070ff037424 */ /* 0x000fe400078e00ff */
[----:B--2---:R2:W-:Y:S03]  /*05b0*/  STS.64 [UR8], R8 ;  /* 0x00000008ff007988 */ /* 0x0045e60008000a08 */
[----:B-1----:R-:W-:-:S05]  /*05c0*/  LOP3.LUT R2, R2, 0x10, R3, 0xd8, !PT ;  /* 0x0000001002027812 */ /* 0x002fca00078ed803 */
[----:B------:R2:W-:Y:S02]  /*05d0*/  STS [UR8+0x8], R2 ;  /* 0x00000802ff007988 */ /* 0x0005e40008000808 */
.L_x_7:
[----:B------:R-:W-:Y:S05]  /*05e0*/  BSYNC.RECONVERGENT B0 ;  /* 0x0000000000007941 */ /* 0x000fea0003800200 */
.L_x_6:
[----:B------:R-:W-:Y:S04]  /*05f0*/  BSSY.RECONVERGENT B0, `(.L_x_8) ;  /* 0x000000a000007945 */ /* 0x000fe80003800200 */
[----:B------:R-:W-:Y:S05]  /*0600*/  @P3 BRA `(.L_x_9) ;  /* 0x0000000000203947 */ /* 0x000fea0003800000 */
[----:B--2---:R-:W1:Y:S01]  /*0610*/  LDS R2, [UR8+0x34] ;  /* 0x00003408ff027984 */ /* 0x004e620008000800 */
[----:B------:R-:W-:Y:S02]  /*0620*/  IMAD.MOV.U32 R3, RZ, RZ, 0x1f000000 ;  /* 0x1f000000ff037424 */ /* 0x000fe400078e00ff */
[----:B------:R-:W-:Y:S01]  /*0630*/  @!P3 IMAD.MOV.U32 R7, RZ, RZ, 0x3f ;  /* 0x0000003fff07b424 */ /* 0x000fe200078e00ff */
[----:B------:R-:W2:Y:S02]  /*0640*/  @!P3 LDS R8, [UR8+0x38] ;  /* 0x00003808ff08b984 */ /* 0x000ea40008000800 */
[----:B-1----:R-:W-:Y:S02]  /*0650*/  LOP3.LUT R2, R2, 0xff000000, R3, 0xb8, !PT ;  /* 0xff00000002027812 */ /* 0x002fe400078eb803 */
[----:B--2---:R-:W-:-:S03]  /*0660*/  @!P3 LOP3.LUT R3, R8, 0xff, R7, 0xb8, !PT ;  /* 0x000000ff0803b812 */ /* 0x004fc600078eb807 */
[----:B------:R1:W-:Y:S04]  /*0670*/  STS [UR8+0x34], R2 ;  /* 0x00003402ff007988 */ /* 0x0003e80008000808 */
[----:B------:R1:W-:Y:S02]  /*0680*/  @!P3 STS [UR8+0x38], R3 ;  /* 0x00003803ff00b988 */ /* 0x0003e40008000808 */
.L_x_9:
[----:B------:R-:W-:Y:S05]  /*0690*/  BSYNC.RECONVERGENT B0 ;  /* 0x0000000000007941 */ /* 0x000fea0003800200 */
.L_x_8:
[----:B------:R-:W-:Y:S04]  /*06a0*/  BSSY.RECONVERGENT B0, `(.L_x_10) ;  /* 0x000000a000007945 */ /* 0x000fe80003800200 */
[----:B------:R-:W-:Y:S05]  /*06b0*/  @P3 BRA `(.L_x_11) ;  /* 0x0000000000203947 */ /* 0x000fea0003800000 */
[----:B-12---:R-:W1:Y:S01]  /*06c0*/  LDS R2, [UR8+0x1c] ;  /* 0x00001c08ff027984 */ /* 0x006e620008000800 */
[----:B------:R-:W2:Y:S03]  /*06d0*/  LDC.64 R8, c[0x0][0x3a8] ;  /* 0x0000ea00ff087b82 */ /* 0x000ea60000000a00 */
[----:B------:R3:W-:Y:S01]  /*06e0*/  STS [UR8+0x24], R6 ;  /* 0x00002406ff007988 */ /* 0x0007e20008000808 */
[--C-:B--2---:R-:W-:Y:S02]  /*06f0*/  SHF.R.U32.HI R7, RZ, 0x4, R9.reuse ;  /* 0x00000004ff077819 */ /* 0x104fe40000011609 */
[----:B------:R-:W-:-:S05]  /*0700*/  SHF.R.U64 R3, R8, 0x4, R9 ;  /* 0x0000000408037819 */ /* 0x000fca0000001209 */
[----:B------:R3:W-:Y:S01]  /*0710*/  STS [UR8+0xc], R3 ;  /* 0x00000c03ff007988 */ /* 0x0007e20008000808 */
[----:B-1----:R-:W-:-:S05]  /*0720*/  LOP3.LUT R2, R2, 0xf, R7, 0xb8, !PT ;  /* 0x0000000f02027812 */ /* 0x002fca00078eb807 */
[----:B------:R3:W-:Y:S02]  /*0730*/  STS [UR8+0x1c], R2 ;  /* 0x00001c02ff007988 */ /* 0x0007e40008000808 */
.L_x_11:
[----:B------:R-:W-:Y:S05]  /*0740*/  BSYNC.RECONVERGENT B0 ;  /* 0x0000000000007941 */ /* 0x000fea0003800200 */
.L_x_10:
[----:B------:R-:W-:Y:S04]  /*0750*/  BSSY.RECONVERGENT B1, `(.L_x_12) ;  /* 0x000001d000017945 */ /* 0x000fe80003800200 */
[----:B------:R-:W-:Y:S04]  /*0760*/  BSSY.RELIABLE B0, `(.L_x_13) ;  /* 0x0000018000007945 */ /* 0x000fe80003800100 */
[----:B------:R-:W-:Y:S05]  /*0770*/  @P3 BRA `(.L_x_14) ;  /* 0x00000000001c3947 */ /* 0x000fea0003800000 */
[----:B-123--:R-:W1:Y:S02]  /*0780*/  LDS R2, [UR8+0x34] ;  /* 0x00003408ff027984 */ /* 0x00ee640008000800 */
[----:B-1----:R-:W-:-:S05]  /*0790*/  LOP3.LUT R2, R2, 0x7, RZ, 0xb8, !PT ;  /* 0x0000000702027812 */ /* 0x002fca00078eb8ff */
[----:B------:R1:W-:Y:S01]  /*07a0*/  STS [UR8+0x34], R2 ;  /* 0x00003402ff007988 */ /* 0x0003e20008000808 */
[----:B------:R-:W-:Y:S05]  /*07b0*/  @P3 BRA `(.L_x_15) ;  /* 0x00000000001c3947 */ /* 0x000fea0003800000 */
[----:B-1----:R-:W1:Y:S02]  /*07c0*/  LDS R2, [UR8+0x34] ;  /* 0x00003408ff027984 */ /* 0x002e640008000800 */
[----:B-1----:R-:W-:-:S05]  /*07d0*/  LOP3.LUT R2, R2, 0x38, RZ, 0xb8, !PT ;  /* 0x0000003802027812 */ /* 0x002fca00078eb8ff */
[----:B------:R4:W-:Y:S02]  /*07e0*/  STS [UR8+0x34], R2 ;  /* 0x00003402ff007988 */ /* 0x0009e40008000808 */
.L_x_14:
[----:B------:R-:W-:Y:S05]  /*07f0*/  @P3 BRA `(.L_x_16) ;  /* 0x00000000001c3947 */ /* 0x000fea0003800000 */
[----:B-1234-:R-:W1:Y:S02]  /*0800*/  LDS R2, [UR8+0x8] ;  /* 0x00000808ff027984 */ /* 0x01ee640008000800 */
[----:B-1----:R-:W-:-:S05]  /*0810*/  LOP3.LUT R2, R2, 0x780, RZ, 0xb8, !PT ;  /* 0x0000078002027812 */ /* 0x002fca00078eb8ff */
[----:B------:R2:W-:Y:S02]  /*0820*/  STS [UR8+0x8], R2 ;  /* 0x00000802ff007988 */ /* 0x0005e40008000808 */
.L_x_15:
[----:B------:R-:W-:Y:S05]  /*0830*/  @P3 BRA `(.L_x_17) ;  /* 0x0000000000283947 */ /* 0x000fea0003800000 */
[----:B-12---:R-:W1:Y:S02]  /*0840*/  LDS R2, [UR8+0x8] ;  /* 0x00000808ff027984 */ /* 0x006e640008000800 */
[----:B-1----:R-:W-:-:S05]  /*0850*/  LOP3.LUT R2, R2, 0x1800, RZ, 0xb8, !PT ;  /* 0x0000180002027812 */ /* 0x002fca00078eb8ff */
[----:B------:R5:W-:Y:S02]  /*0860*/  STS [UR8+0x8], R2 ;  /* 0x00000802ff007988 */ /* 0x000be40008000808 */
.L_x_16:
[----:B------:R-:W-:Y:S05]  /*0870*/  @P3 BREAK.RELIABLE B0 ;  /* 0x0000000000003942 */ /* 0x000fea0003800100 */
[----:B------:R-:W-:Y:S05]  /*0880*/  @P3 BRA `(.L_x_18) ;  /* 0x0000000000243947 */ /* 0x000fea0003800000 */
[----:B-1-3--:R-:W1:Y:S01]  /*0890*/  LDS R3, [UR8+0x8] ;  /* 0x00000808ff037984 */ /* 0x00ae620008000800 */
[----:B--2-45:R-:W-:-:S05]  /*08a0*/  IMAD.MOV.U32 R2, RZ, RZ, 0x6000 ;  /* 0x00006000ff027424 */ /* 0x034fca00078e00ff */
[----:B-1----:R-:W-:-:S04]  /*08b0*/  LOP3.LUT R2, R3, 0x2000, R2, 0xd8, !PT ;  /* 0x0000200003027812 */ /* 0x002fc800078ed802 */
[----:B------:R-:W-:-:S05]  /*08c0*/  LOP3.LUT R2, R2, 0x400000, RZ, 0xb8, !PT ;  /* 0x0040000002027812 */ /* 0x000fca00078eb8ff */
[----:B------:R3:W-:Y:S02]  /*08d0*/  STS [UR8+0x8], R2 ;  /* 0x00000802ff007988 */ /* 0x0007e40008000808 */
.L_x_17:
[----:B------:R-:W-:Y:S05]  /*08e0*/  BSYNC.RELIABLE B0 ;  /* 0x0000000000007941 */ /* 0x000fea0003800100 */
.L_x_13:
[----:B-123--:R-:W1:Y:S02]  /*08f0*/  @!P3 LDS R2, [UR8+0x8] ;  /* 0x00000808ff02b984 */ /* 0x00ee640008000800 */
[----:B-1----:R-:W-:-:S05]  /*0900*/  @!P3 LOP3.LUT R2, R2, 0x8000, RZ, 0xb8, !PT ;  /* 0x000080000202b812 */ /* 0x002fca00078eb8ff */
[----:B------:R1:W-:Y:S02]  /*0910*/  @!P3 STS [UR8+0x8], R2 ;  /* 0x00000802ff00b988 */ /* 0x0003e40008000808 */
.L_x_18:
[----:B------:R-:W-:Y:S05]  /*0920*/  BSYNC.RECONVERGENT B1 ;  /* 0x0000000000017941 */ /* 0x000fea0003800200 */
.L_x_12:
[----:B------:R-:W-:Y:S05]  /*0930*/  WARPSYNC.ALL ;  /* 0x0000000000007948 */ /* 0x000fea0003800000 */
[----:B------:R-:W-:Y:S01]  /*0940*/  NOP ;  /* 0x0000000000007918 */ /* 0x000fe20000000000 */
[----:B------:R-:W1:Y:S02]  /*0950*/  LDC R7, c[0x0][0x39c] ;  /* 0x0000e700ff077b82 */ /* 0x000e640000000800 */
[----:B-1----:R-:W-:Y:S01]  /*0960*/  VIADD R7, R7, 0xffffffff ;  /* 0xffffffff07077836 */ /* 0x002fe20000000000 */
[----:B------:R-:W-:Y:S06]  /*0970*/  @P0 BRA `(.L_x_19) ;  /* 0x0000000000300947 */ /* 0x000fec0003800000 */
[----:B--2345:R-:W1:Y:S01]  /*0980*/  S2R R2, SR_LANEID ;  /* 0x0000000000027919 */ /* 0x03ce620000000000 */
[----:B------:R-:W-:Y:S05]  /*0990*/  WARPSYNC.ALL ;  /* 0x0000000000007948 */ /* 0x000fea0003800000 */
[----:B------:R-:W-:Y:S01]  /*09a0*/  NOP ;  /* 0x0000000000007918 */ /* 0x000fe20000000000 */
[----:B-1----:R-:W-:-:S05]  /*09b0*/  IMAD.SHL.U32 R8, R2, 0x4, RZ ;  /* 0x0000000402087824 */ /* 0x002fca00078e00ff */
[----:B------:R-:W1:Y:S01]  /*09c0*/  LDS R9, [R8+UR8] ;  /* 0x0000000808097984 */ /* 0x000e620008000800 */
[----:B------:R-:W-:-:S05]  /*09d0*/  IADD3 R2, P1, PT, R8, UR20, RZ ;  /* 0x0000001408027c10 */ /* 0x000fca000ff3e0ff */
[----:B------:R-:W-:-:S05]  /*09e0*/  IMAD.X R3, RZ, RZ, UR21, P1 ;  /* 0x00000015ff037e24 */ /* 0x000fca00088e06ff */
[----:B-1----:R1:W2:Y:S01]  /*09f0*/  ATOMG.E.EXCH.STRONG.GPU PT, RZ, [R2], R9 ;  /* 0x0000000902ff73a8 */ /* 0x0022a200041ee100 */
[----:B------:R-:W-:-:S04]  /*0a00*/  DEPBAR {5,4,3,2,1,0} ;  /* 0x0000003f0000791a */ /* 0x000fc80000000000 */
[----:B------:R-:W3:Y:S02]  /*0a10*/  CCTL.E.C.LDCU.IV.DEEP [UR20] ;  /* 0x0000000014007540 */ /* 0x000ee40009c08000 */
[----:B---3--:R1:W-:Y:S01]  /*0a20*/  UTMACCTL.IV [UR20] ;  /* 0x00000000140079b9 */ /* 0x0083e20008000000 */
[----:B------:R-:W-:Y:S01]  /*0a30*/  NOP ;  /* 0x0000000000007918 */ /* 0x000fe20000000000 */
.L_x_19:
[----:B------:R-:W-:Y:S05]  /*0a40*/  @P0 BRA `(.L_x_20) ;  /* 0x00000000000c0947 */ /* 0x000fea0003800000 */
[----:B------:R0:W-:Y:S01]  /*0a50*/  UTMACMDFLUSH ;  /* 0x00000000000079b7 */ /* 0x0001e20000000000 */
[----:B------:R-:W-:Y:S05]  /*0a60*/  @P0 BRA `(.L_x_20) ;  /* 0x0000000000040947 */ /* 0x000fea0003800000 */
[----:B------:R-:W-:-:S04]  /*0a70*/  DEPBAR.LE SB0, 0x0 ;  /* 0x000080000000791a */ /* 0x000fc80000000000 */
.L_x_20:
[----:B------:R-:W-:Y:S05]  /*0a80*/  WARPSYNC.ALL ;  /* 0x0000000000007948 */ /* 0x000fea0003800000 */
[----:B------:R-:W-:Y:S01]  /*0a90*/  NOP ;  /* 0x0000000000007918 */ /* 0x000fe20000000000 */
[----:B--2---:R-:W-:Y:S06]  /*0aa0*/  BAR.SYNC.DEFER_BLOCKING 0x0 ;  /* 0x0000000000007b1d */ /* 0x004fec0000010000 */
[----:B------:R-:W-:Y:S02]  /*0ab0*/  BSSY.RECONVERGENT B1, `(.L_x_21) ;  /* 0x000000b000017945 */ /* 0x000fe40003800200 */
[----:B------:R-:W-:Y:S06]  /*0ac0*/  BAR.SYNC.DEFER_BLOCKING 0x0 ;  /* 0x0000000000007b1d */ /* 0x000fec0000010000 */
[----:B------:R2:W-:Y:S01]  /*0ad0*/  @!P0 STS [R4], RZ ;  /* 0x000000ff04008388 */ /* 0x0005e20000000800 */
[----:B------:R-:W-:Y:S01]  /*0ae0*/  NOP ;  /* 0x0000000000007918 */ /* 0x000fe20000000000 */
[----:B------:R-:W-:Y:S05]  /*0af0*/  @P3 BRA `(.L_x_22) ;  /* 0x0000000000183947 */ /* 0x000fea0003800000 */
[----:B-1-345:R-:W1:Y:S01]  /*0b00*/  LDS R2, [UR8+0x8] ;  /* 0x00000808ff027984 */ /* 0x03ae620008000800 */
[----:B------:R-:W3:Y:S01]  /*0b10*/  LDC.64 R8, c[0x0][0x388] ;  /* 0x0000e200ff087b82 */ /* 0x000ee20000000a00 */
[----:B------:R-:W-:Y:S02]  /*0b20*/  IMAD.MOV.U32 R3, RZ, RZ, 0x70 ;  /* 0x00000070ff037424 */ /* 0x000fe400078e00ff */
[----:B---3--:R3:W-:Y:S03]  /*0b30*/  STS.64 [UR8], R8 ;  /* 0x00000008ff007988 */ /* 0x0087e60008000a08 */
[----:B-1----:R-:W-:-:S05]  /*0b40*/  LOP3.LUT R2, R2, 0x10, R3, 0xd8, !PT ;  /* 0x0000001002027812 */ /* 0x002fca00078ed803 */
[----:B------:R3:W-:Y:S02]  /*0b50*/  STS [UR8+0x8], R2 ;  /* 0x00000802ff007988 */ /* 0x0007e40008000808 */
.L_x_22:
[----:B-1----:R-:W-:Y:S05]  /*0b60*/  BSYNC.RECONVERGENT B1 ;  /* 0x0000000000017941 */ /* 0x002fea0003800200 */
.L_x_21:
[----:B------:R-:W-:Y:S04]  /*0b70*/  BSSY.RECONVERGENT B1, `(.L_x_23) ;  /* 0x000000a000017945 */ /* 0x000fe80003800200 */
[----:B------:R-:W-:Y:S05]  /*0b80*/  @P3 BRA `(.L_x_24) ;  /* 0x0000000000203947 */ /* 0x000fea0003800000 */
[----:B---345:R-:W1:Y:S01]  /*0b90*/  LDS R2, [UR8+0x34] ;  /* 0x00003408ff027984 */ /* 0x038e620008000800 */
[----:B------:R-:W-:Y:S02]  /*0ba0*/  IMAD.MOV.U32 R3, RZ, RZ, 0x7f000000 ;  /* 0x7f000000ff037424 */ /* 0x000fe400078e00ff */
[----:B------:R-:W-:Y:S01]  /*0bb0*/  @!P3 IMAD.MOV.U32 R8, RZ, RZ, 0x1f ;  /* 0x0000001fff08b424 */ /* 0x000fe200078e00ff */
[----:B------:R-:W3:Y:S02]  /*0bc0*/  @!P3 LDS R9, [UR8+0x38] ;  /* 0x00003808ff09b984 */ /* 0x000ee40008000800 */
[----:B-1----:R-:W-:Y:S02]  /*0bd0*/  LOP3.LUT R2, R2, 0xff000000, R3, 0xb8, !PT ;  /* 0xff00000002027812 */ /* 0x002fe400078eb803 */
[----:B---3--:R-:W-:-:S03]  /*0be0*/  @!P3 LOP3.LUT R3, R9, 0xff, R8, 0xb8, !PT ;  /* 0x000000ff0903b812 */ /* 0x008fc600078eb808 */
[----:B------:R1:W-:Y:S04]  /*0bf0*/  STS [UR8+0x34], R2 ;  /* 0x00003402ff007988 */ /* 0x0003e80008000808 */
[----:B------:R1:W-:Y:S02]  /*0c00*/  @!P3 STS [UR8+0x38], R3 ;  /* 0x00003803ff00b988 */ /* 0x0003e40008000808 */
.L_x_24:
[----:B------:R-:W-:Y:S05]  /*0c10*/  BSYNC.RECONVERGENT B1 ;  /* 0x0000000000017941 */ /* 0x000fea0003800200 */
.L_x_23:
[----:B------:R-:W-:Y:S04]  /*0c20*/  BSSY.RECONVERGENT B1, `(.L_x_25) ;  /* 0x0000004000017945 */ /* 0x000fe80003800200 */
[----:B------:R-:W-:Y:S05]  /*0c30*/  @P3 BRA `(.L_x_26) ;  /* 0x0000000000083947 */ /* 0x000fea0003800000 */
[----:B------:R1:W-:Y:S04]  /*0c40*/  STS [UR8+0x24], R5 ;  /* 0x00002405ff007988 */ /* 0x0003e80008000808 */
[----:B------:R1:W-:Y:S02]  /*0c50*/  STS [UR8+0x20], R7 ;  /* 0x00002007ff007988 */ /* 0x0003e40008000808 */
.L_x_26:
[----:B------:R-:W-:Y:S05]  /*0c60*/  BSYNC.RECONVERGENT B1 ;  /* 0x0000000000017941 */ /* 0x000fea0003800200 */
.L_x_25:
[----:B------:R-:W-:Y:S04]  /*0c70*/  BSSY.RECONVERGENT B2, `(.L_x_27) ;  /* 0x0000025000027945 */ /* 0x000fe80003800200 */
[----:B------:R-:W-:Y:S04]  /*0c80*/  BSSY.RELIABLE B1, `(.L_x_28) ;  /* 0x0000020000017945 */ /* 0x000fe80003800100 */
[----:B------:R-:W-:Y:S05]  /*0c90*/  @P3 BRA `(.L_x_29) ;  /* 0x00000000002c3947 */ /* 0x000fea0003800000 */
[----:B-1-345:R-:W1:Y:S01]  /*0ca0*/  LDS R2, [UR8+0x1c] ;  /* 0x00001c08ff027984 */ /* 0x03ae620008000800 */
[----:B------:R-:W3:Y:S02]  /*0cb0*/  LDC.64 R8, c[0x0][0x3b0] ;  /* 0x0000ec00ff087b82 */ /* 0x000ee40000000a00 */
[--C-:B---3--:R-:W-:Y:S02]  /*0cc0*/  SHF.R.U32.HI R5, RZ, 0x4, R9.reuse ;  /* 0x00000004ff057819 */ /* 0x108fe40000011609 */
[----:B------:R-:W-:-:S05]  /*0cd0*/  SHF.R.U64 R3, R8, 0x4, R9 ;  /* 0x0000000408037819 */ /* 0x000fca0000001209 */
[----:B------:R3:W-:Y:S01]  /*0ce0*/  STS [UR8+0xc], R3 ;  /* 0x00000c03ff007988 */ /* 0x0007e20008000808 */
[----:B-1----:R-:W-:-:S05]  /*0cf0*/  LOP3.LUT R2, R2, 0xf, R5, 0xb8, !PT ;  /* 0x0000000f02027812 */ /* 0x002fca00078eb805 */
[----:B------:R3:W-:Y:S01]  /*0d00*/  STS [UR8+0x1c], R2 ;  /* 0x00001c02ff007988 */ /* 0x0007e20008000808 */
[----:B------:R-:W-:Y:S05]  /*0d10*/  @P3 BRA `(.L_x_30) ;  /* 0x00000000001c3947 */ /* 0x000fea0003800000 */
[----:B---3--:R-:W1:Y:S02]  /*0d20*/  LDS R2, [UR8+0x34] ;  /* 0x00003408ff027984 */ /* 0x008e640008000800 */
[----:B-1----:R-:W-:-:S05]  /*0d30*/  LOP3.LUT R2, R2, 0x7, RZ, 0xb8, !PT ;  /* 0x0000000702027812 */ /* 0x002fca00078eb8ff */
[----:B------:R1:W-:Y:S02]  /*0d40*/  STS [UR8+0x34], R2 ;  /* 0x00003402ff007988 */ /* 0x0003e40008000808 */
.L_x_29:
[----:B------:R-:W-:Y:S05]  /*0d50*/  @P3 BRA `(.L_x_31) ;  /* 0x00000000001c3947 */ /* 0x000fea0003800000 */
[----:B-1-345:R-:W1:Y:S02]  /*0d60*/  LDS R2, [UR8+0x34] ;  /* 0x00003408ff027984 */ /* 0x03ae640008000800 */
[----:B-1----:R-:W-:-:S05]  /*0d70*/  LOP3.LUT R2, R2, 0x38, RZ, 0xb8, !PT ;  /* 0x0000003802027812 */ /* 0x002fca00078eb8ff */
[----:B------:R1:W-:Y:S02]  /*0d80*/  STS [UR8+0x34], R2 ;  /* 0x00003402ff007988 */ /* 0x0003e40008000808 */
.L_x_30:
[----:B------:R-:W-:Y:S05]  /*0d90*/  @P3 BRA `(.L_x_32) ;  /* 0x00000000001c3947 */ /* 0x000fea0003800000 */
[----:B-1-3--:R-:W1:Y:S02]  /*0da0*/  LDS R2, [UR8+0x8] ;  /* 0x00000808ff027984 */ /* 0x00ae640008000800 */
[----:B-1----:R-:W-:-:S05]  /*0db0*/  LOP3.LUT R2, R2, 0x780, RZ, 0xb8, !PT ;  /* 0x0000078002027812 */ /* 0x002fca00078eb8ff */
[----:B------:R1:W-:Y:S02]  /*0dc0*/  STS [UR8+0x8], R2 ;  /* 0x00000802ff007988 */ /* 0x0003e40008000808 */
.L_x_31:
[----:B------:R-:W-:Y:S05]  /*0dd0*/  @P3 BRA `(.L_x_33) ;  /* 0x0000000000283947 */ /* 0x000fea0003800000 */
[----:B-1-345:R-:W1:Y:S02]  /*0de0*/  LDS R2, [UR8+0x8] ;  /* 0x00000808ff027984 */ /* 0x03ae640008000800 */
[----:B-1----:R-:W-:-:S05]  /*0df0*/  LOP3.LUT R2, R2, 0x1800, RZ, 0xb8, !PT ;  /* 0x0000180002027812 */ /* 0x002fca00078eb8ff */
[----:B------:R4:W-:Y:S02]  /*0e00*/  STS [UR8+0x8], R2 ;  /* 0x00000802ff007988 */ /* 0x0009e40008000808 */
.L_x_32:
[----:B------:R-:W-:Y:S05]  /*0e10*/  @P3 BREAK.RELIABLE B1 ;  /* 0x0000000000013942 */ /* 0x000fea0003800100 */
[----:B------:R-:W-:Y:S05]  /*0e20*/  @P3 BRA `(.L_x_34) ;  /* 0x0000000000243947 */ /* 0x000fea0003800000 */
[----:B-1-34-:R-:W1:Y:S01]  /*0e30*/  LDS R2, [UR8+0x8] ;  /* 0x00000808ff027984 */ /* 0x01ae620008000800 */
[----:B------:R-:W-:-:S05]  /*0e40*/  IMAD.MOV.U32 R3, RZ, RZ, 0x6000 ;  /* 0x00006000ff037424 */ /* 0x000fca00078e00ff */
[----:B-1----:R-:W-:-:S04]  /*0e50*/  LOP3.LUT R2, R2, 0x6000, R3, 0xd8, !PT ;  /* 0x0000600002027812 */ /* 0x002fc800078ed803 */
[----:B------:R-:W-:-:S05]  /*0e60*/  LOP3.LUT R2, R2, 0x400000, RZ, 0xb8, !PT ;  /* 0x0040000002027812 */ /* 0x000fca00078eb8ff */
[----:B------:R1:W-:Y:S02]  /*0e70*/  STS [UR8+0x8], R2 ;  /* 0x00000802ff007988 */ /* 0x0003e40008000808 */
.L_x_33:
[----:B------:R-:W-:Y:S05]  /*0e80*/  BSYNC.RELIABLE B1 ;  /* 0x0000000000017941 */ /* 0x000fea0003800100 */
.L_x_28:
[----:B-1-345:R-:W1:Y:S02]  /*0e90*/  @!P3 LDS R2, [UR8+0x8] ;  /* 0x00000808ff02b984 */ /* 0x03ae640008000800 */
[----:B-1----:R-:W-:-:S05]  /*0ea0*/  @!P3 LOP3.LUT R2, R2, 0x8000, RZ, 0xb8, !PT ;  /* 0x000080000202b812 */ /* 0x002fca00078eb8ff */
[----:B------:R5:W-:Y:S02]  /*0eb0*/  @!P3 STS [UR8+0x8], R2 ;  /* 0x00000802ff00b988 */ /* 0x000be40008000808 */
.L_x_34:
[----:B------:R-:W-:Y:S05]  /*0ec0*/  BSYNC.RECONVERGENT B2 ;  /* 0x0000000000027941 */ /* 0x000fea0003800200 */
.L_x_27:
[----:B------:R-:W-:Y:S05]  /*0ed0*/  WARPSYNC.ALL ;  /* 0x0000000000007948 */ /* 0x000fea0003800000 */
[----:B------:R-:W-:Y:S01]  /*0ee0*/  NOP ;  /* 0x0000000000007918 */ /* 0x000fe20000000000 */
[----:B------:R-:W-:-:S04]  /*0ef0*/  UIADD3 UR5, UPT, UPT, UR4, 0x80, URZ ;  /* 0x0000008004057890 */ /* 0x000fc8000fffe0ff */
[----:B------:R-:W-:-:S04]  /*0f00*/  UIADD3 UR22, UP0, UPT, UR5, UR10, URZ ;  /* 0x0000000a05167290 */ /* 0x000fc8000ff1e0ff */
[----:B------:R-:W-:Y:S01]  /*0f10*/  ULEA.HI.X.SX32 UR23, UR5, UR11, 0x1, UP0 ;  /* 0x0000000b05177291 */ /* 0x000fe200080f0eff */
[----:B------:R-:W-:Y:S11]  /*0f20*/  @P0 BRA `(.L_x_35) ;  /* 0x0000000000300947 */ /* 0x000ff60003800000 */
[----:B-1-345:R-:W1:Y:S01]  /*0f30*/  S2R R2, SR_LANEID ;  /* 0x0000000000027919 */ /* 0x03ae620000000000 */
[----:B------:R-:W-:Y:S05]  /*0f40*/  WARPSYNC.ALL ;  /* 0x0000000000007948 */ /* 0x000fea0003800000 */
[----:B------:R-:W-:Y:S01]  /*0f50*/  NOP ;  /* 0x0000000000007918 */ /* 0x000fe20000000000 */
[----:B-1----:R-:W-:-:S05]  /*0f60*/  IMAD.SHL.U32 R8, R2, 0x4, RZ ;  /* 0x0000000402087824 */ /* 0x002fca00078e00ff */
[----:B------:R-:W1:Y:S01]  /*0f70*/  LDS R5, [R8+UR8] ;  /* 0x0000000808057984 */ /* 0x000e620008000800 */
[----:B------:R-:W-:-:S05]  /*0f80*/  IADD3 R2, P1, PT, R8, UR22, RZ ;  /* 0x0000001608027c10 */ /* 0x000fca000ff3e0ff */
[----:B------:R-:W-:-:S05]  /*0f90*/  IMAD.X R3, RZ, RZ, UR23, P1 ;  /* 0x00000017ff037e24 */ /* 0x000fca00088e06ff */
[----:B-1----:R1:W3:Y:S01]  /*0fa0*/  ATOMG.E.EXCH.STRONG.GPU PT, RZ, [R2], R5 ;  /* 0x0000000502ff73a8 */ /* 0x0022e200041ee100 */
[----:B------:R-:W-:-:S04]  /*0fb0*/  DEPBAR {5,4,3,2,1,0} ;  /* 0x0000003f0000791a */ /* 0x000fc80000000000 */
[----:B------:R-:W4:Y:S02]  /*0fc0*/  CCTL.E.C.LDCU.IV.DEEP [UR22] ;  /* 0x0000000016007540 */ /* 0x000f240009c08000 */
[----:B----4-:R1:W-:Y:S01]  /*0fd0*/  UTMACCTL.IV [UR22] ;  /* 0x00000000160079b9 */ /* 0x0103e20008000000 */
[----:B------:R-:W-:Y:S01]  /*0fe0*/  NOP ;  /* 0x0000000000007918 */ /* 0x000fe20000000000 */
.L_x_35:
[----:B------:R-:W-:Y:S05]  /*0ff0*/  @P0 BRA `(.L_x_36) ;  /* 0x00000000000c0947 */ /* 0x000fea0003800000 */
[----:B------:R0:W-:Y:S01]  /*1000*/  UTMACMDFLUSH ;  /* 0x00000000000079b7 */ /* 0x0001e20000000000 */
[----:B------:R-:W-:Y:S05]  /*1010*/  @P0 BRA `(.L_x_36) ;  /* 0x0000000000040947 */ /* 0x000fea0003800000 */
[----:B------:R-:W-:-:S04]  /*1020*/  DEPBAR.LE SB0, 0x0 ;  /* 0x000080000000791a */ /* 0x000fc80000000000 */
.L_x_36:
[----:B------:R-:W-:Y:S05]  /*1030*/  WARPSYNC.ALL ;  /* 0x0000000000007948 */ /* 0x000fea0003800000 */
[----:B------:R-:W-:Y:S01]  /*1040*/  NOP ;  /* 0x0000000000007918 */ /* 0x000fe20000000000 */
[----:B---3--:R-:W-:Y:S06]  /*1050*/  BAR.SYNC.DEFER_BLOCKING 0x0 ;  /* 0x0000000000007b1d */ /* 0x008fec0000010000 */
[----:B------:R-:W-:Y:S02]  /*1060*/  BSSY.RECONVERGENT B2, `(.L_x_37) ;  /* 0x000000b000027945 */ /* 0x000fe40003800200 */
[----:B------:R-:W-:Y:S06]  /*1070*/  BAR.SYNC.DEFER_BLOCKING 0x0 ;  /* 0x0000000000007b1d */ /* 0x000fec0000010000 */
[----:B------:R3:W-:Y:S01]  /*1080*/  @!P0 STS [R4], RZ ;  /* 0x000000ff04008388 */ /* 0x0007e20000000800 */
[----:B------:R-:W-:Y:S01]  /*1090*/  NOP ;  /* 0x0000000000007918 */ /* 0x000fe20000000000 */
[----:B------:R-:W-:Y:S05]  /*10a0*/  @P3 BRA `(.L_x_38) ;  /* 0x0000000000183947 */ /* 0x000fea0003800000 */
[----:B-1--45:R-:W1:Y:S01]  /*10b0*/  LDS R2, [UR8+0x8] ;  /* 0x00000808ff027984 */ /* 0x032e620008000800 */
[----:B--23--:R-:W2:Y:S01]  /*10c0*/  LDC.64 R4, c[0x0][0x390] ;  /* 0x0000e400ff047b82 */ /* 0x00cea20000000a00 */
[----:B------:R-:W-:Y:S02]  /*10d0*/  IMAD.MOV.U32 R3, RZ, RZ, 0x70 ;  /* 0x00000070ff037424 */ /* 0x000fe400078e00ff */
[----:B--2---:R2:W-:Y:S03]  /*10e0*/  STS.64 [UR8], R4 ;  /* 0x00000004ff007988 */ /* 0x0045e60008000a08 */
[----:B-1----:R-:W-:-:S05]  /*10f0*/  LOP3.LUT R2, R2, 0x10, R3, 0xd8, !PT ;  /* 0x0000001002027812 */ /* 0x002fca00078ed803 */
[----:B------:R2:W-:Y:S02]  /*1100*/  STS [UR8+0x8], R2 ;  /* 0x00000802ff007988 */ /* 0x0005e40008000808 */
.L_x_38:
[----:B-1----:R-:W-:Y:S05]  /*1110*/  BSYNC.RECONVERGENT B2 ;  /* 0x0000000000027941 */ /* 0x002fea0003800200 */
.L_x_37:
[----:B------:R-:W-:Y:S04]  /*1120*/  BSSY.RECONVERGENT B3, `(.L_x_39) ;  /* 0x0000033000037945 */ /* 0x000fe80003800200 */
[----:B------:R-:W-:Y:S04]  /*1130*/  BSSY.RELIABLE B2, `(.L_x_40) ;  /* 0x000002e000027945 */ /* 0x000fe80003800100 */
[----:B------:R-:W-:Y:S05]  /*1140*/  @P3 BRA `(.L_x_41) ;  /* 0x0000000000243947 */ /* 0x000fea0003800000 */
[----:B--2-45:R-:W1:Y:S01]  /*1150*/  LDS R2, [UR8+0x34] ;  /* 0x00003408ff027984 */ /* 0x034e620008000800 */
[----:B------:R-:W-:-:S05]  /*1160*/  IMAD.MOV.U32 R3, RZ, RZ, 0x7f000000 ;  /* 0x7f000000ff037424 */ /* 0x000fca00078e00ff */
[----:B-1----:R-:W-:-:S05]  /*1170*/  LOP3.LUT R2, R2, 0xff000000, R3, 0xb8, !PT ;  /* 0xff00000002027812 */ /* 0x002fca00078eb803 */
[----:B------:R1:W-:Y:S01]  /*1180*/  STS [UR8+0x34], R2 ;  /* 0x00003402ff007988 */ /* 0x0003e20008000808 */
[----:B------:R-:W-:Y:S05]  /*1190*/  @P3 BRA `(.L_x_42) ;  /* 0x0000000000183947 */ /* 0x000fea0003800000 */
[----:B-1----:R-:W1:Y:S01]  /*11a0*/  LDS R2, [UR8+0x38] ;  /* 0x00003808ff027984 */ /* 0x002e620008000800 */
[----:B------:R-:W-:-:S05]  /*11b0*/  IMAD.MOV.U32 R3, RZ, RZ, 0x3f ;  /* 0x0000003fff037424 */ /* 0x000fca00078e00ff */
[----:B-1----:R-:W-:-:S05]  /*11c0*/  LOP3.LUT R2, R2, 0xff, R3, 0xb8, !PT ;  /* 0x000000ff02027812 */ /* 0x002fca00078eb803 */
[----:B------:R1:W-:Y:S02]  /*11d0*/  STS [UR8+0x38], R2 ;  /* 0x00003802ff007988 */ /* 0x0003e40008000808 */
.L_x_41:
[----:B------:R-:W-:Y:S05]  /*11e0*/  @P3 BRA `(.L_x_43) ;  /* 0x00000000000c3947 */ /* 0x000fea0003800000 */
[----:B------:R1:W-:Y:S02]  /*11f0*/  STS [UR8+0x20], R7 ;  /* 0x00002007ff007988 */ /* 0x0003e40008000808 */
.L_x_42:
[----:B------:R-:W-:Y:S05]  /*1200*/  @P3 BRA `(.L_x_44) ;  /* 0x0000000000243947 */ /* 0x000fea0003800000 */
[----:B------:R1:W-:Y:S02]  /*1210*/  STS [UR8+0x24], R6 ;  /* 0x00002406ff007988 */ /* 0x0003e40008000808 */
.L_x_43:
[----:B------:R-:W-:Y:S05]  /*1220*/  @P3 BRA `(.L_x_45) ;  /* 0x00000000002c3947 */ /* 0x000fea0003800000 */
[----:B-12-45:R-:W1:Y:S01]  /*1230*/  LDS R2, [UR8+0x1c] ;  /* 0x00001c08ff027984 */ /* 0x036e620008000800 */
[----:B------:R-:W2:Y:S02]  /*1240*/  LDC.64 R6, c[0x0][0x3b8] ;  /* 0x0000ee00ff067b82 */ /* 0x000ea40000000a00 */
[--C-:B--2---:R-:W-:Y:S02]  /*1250*/  SHF.R.U32.HI R5, RZ, 0x4, R7.reuse ;  /* 0x00000004ff057819 */ /* 0x104fe40000011607 */
[----:B------:R-:W-:-:S05]  /*1260*/  SHF.R.U64 R3, R6, 0x4, R7 ;  /* 0x0000000406037819 */ /* 0x000fca0000001207 */
[----:B------:R2:W-:Y:S01]  /*1270*/  STS [UR8+0xc], R3 ;  /* 0x00000c03ff007988 */ /* 0x0005e20008000808 */
[----:B-1----:R-:W-:-:S05]  /*1280*/  LOP3.LUT R2, R2, 0xf, R5, 0xb8, !PT ;  /* 0x0000000f02027812 */ /* 0x002fca00078eb805 */
[----:B------:R2:W-:Y:S02]  /*1290*/  STS [UR8+0x1c], R2 ;  /* 0x00001c02ff007988 */ /* 0x0005e40008000808 */
.L_x_44:
[----:B------:R-:W-:Y:S05]  /*12a0*/  @P3 BRA `(.L_x_46) ;  /* 0x00000000001c3947 */ /* 0x000fea0003800000 */
[----:B-12-45:R-:W1:Y:S02]  /*12b0*/  LDS R2, [UR8+0x34] ;  /* 0x00003408ff027984 */ /* 0x036e640008000800 */
[----:B-1----:R-:W-:-:S05]  /*12c0*/  LOP3.LUT R2, R2, 0x7, RZ, 0xb8, !PT ;  /* 0x0000000702027812 */ /* 0x002fca00078eb8ff */
[----:B------:R1:W-:Y:S02]  /*12d0*/  STS [UR8+0x34], R2 ;  /* 0x00003402ff007988 */ /* 0x0003e40008000808 */
.L_x_45:
[----:B------:R-:W-:Y:S05]  /*12e0*/  @P3 BRA `(.L_x_47) ;  /* 0x00000000001c3947 */ /* 0x000fea0003800000 */
[----:B-12-45:R-:W1:Y:S02]  /*12f0*/  LDS R2, [UR8+0x34] ;  /* 0x00003408ff027984 */ /* 0x036e640008000800 */
[----:B-1----:R-:W-:-:S05]  /*1300*/  LOP3.LUT R2, R2, 0x38, RZ, 0xb8, !PT ;  /* 0x0000003802027812 */ /* 0x002fca00078eb8ff */
[----:B------:R1:W-:Y:S02]  /*1310*/  STS [UR8+0x34], R2 ;  /* 0x00003402ff007988 */ /* 0x0003e40008000808 */
.L_x_46:
[----:B------:R-:W-:Y:S05]  /*1320*/  @P3 BRA `(.L_x_48) ;  /* 0x00000000001c3947 */ /* 0x000fea0003800000 */
[----:B-12-45:R-:W1:Y:S02]  /*1330*/  LDS R2, [UR8+0x8] ;  /* 0x00000808ff027984 */ /* 0x036e640008000800 */
[----:B-1----:R-:W-:-:S05]  /*1340*/  LOP3.LUT R2, R2, 0x780, RZ, 0xb8, !PT ;  /* 0x0000078002027812 */ /* 0x002fca00078eb8ff */
[----:B------:R1:W-:Y:S02]  /*1350*/  STS [UR8+0x8], R2 ;  /* 0x00000802ff007988 */ /* 0x0003e40008000808 */
.L_x_47:
[----:B------:R-:W-:Y:S05]  /*1360*/  @P3 BRA `(.L_x_49) ;  /* 0x0000000000283947 */ /* 0x000fea0003800000 */
[----:B-12-45:R-:W1:Y:S02]  /*1370*/  LDS R2, [UR8+0x8] ;  /* 0x00000808ff027984 */ /* 0x036e640008000800 */
[----:B-1----:R-:W-:-:S05]  /*1380*/  LOP3.LUT R2, R2, 0x1800, RZ, 0xb8, !PT ;  /* 0x0000180002027812 */ /* 0x002fca00078eb8ff */
[----:B------:R1:W-:Y:S02]  /*1390*/  STS [UR8+0x8], R2 ;  /* 0x00000802ff007988 */ /* 0x0003e40008000808 */
.L_x_48:
[----:B------:R-:W-:Y:S05]  /*13a0*/  @P3 BREAK.RELIABLE B2 ;  /* 0x0000000000023942 */ /* 0x000fea0003800100 */
[----:B------:R-:W-:Y:S05]  /*13b0*/  @P3 BRA `(.L_x_50) ;  /* 0x0000000000243947 */ /* 0x000fea0003800000 */
[----:B-12-45:R-:W1:Y:S01]  /*13c0*/  LDS R2, [UR8+0x8] ;  /* 0x00000808ff027984 */ /* 0x036e620008000800 */
[----:B------:R-:W-:-:S05]  /*13d0*/  IMAD.MOV.U32 R3, RZ, RZ, 0x6000 ;  /* 0x00006000ff037424 */ /* 0x000fca00078e00ff */
[----:B-1----:R-:W-:-:S04]  /*13e0*/  LOP3.LUT R2, R2, 0x6000, R3, 0xd8, !PT ;  /* 0x0000600002027812 */ /* 0x002fc800078ed803 */
[----:B------:R-:W-:-:S05]  /*13f0*/  LOP3.LUT R2, R2, 0x400000, RZ, 0xb8, !PT ;  /* 0x0040000002027812 */ /* 0x000fca00078eb8ff */
[----:B------:R1:W-:Y:S02]  /*1400*/  STS [UR8+0x8], R2 ;  /* 0x00000802ff007988 */ /* 0x0003e40008000808 */
.L_x_49:
[----:B------:R-:W-:Y:S05]  /*1410*/  BSYNC.RELIABLE B2 ;  /* 0x0000000000027941 */ /* 0x000fea0003800100 */
.L_x_40:
[----:B-12-45:R-:W1:Y:S02]  /*1420*/  @!P3 LDS R2, [UR8+0x8] ;  /* 0x00000808ff02b984 */ /* 0x036e640008000800 */
[----:B-1----:R-:W-:-:S05]  /*1430*/  @!P3 LOP3.LUT R2, R2, 0x8000, RZ, 0xb8, !PT ;  /* 0x000080000202b812 */ /* 0x002fca00078eb8ff */
[----:B------:R1:W-:Y:S02]  /*1440*/  @!P3 STS [UR8+0x8], R2 ;  /* 0x00000802ff00b988 */ /* 0x0003e40008000808 */
.L_x_50:
[----:B------:R-:W-:Y:S05]  /*1450*/  BSYNC.RECONVERGENT B3 ;  /* 0x0000000000037941 */ /* 0x000fea0003800200 */
.L_x_39:
        /* <DEDUP_REMOVED lines=9> */
[----:B-1-3--:R-:W-:-:S05]  /*14f0*/  IMAD.SHL.U32 R4, R2, 0x4, RZ ;  /* 0x0000000402047824 */ /* 0x00afca00078e00ff */
        /* <DEDUP_REMOVED lines=8> */
.L_x_51:
[----:B------:R-:W-:Y:S05]  /*1580*/  @P0 BRA `(.L_x_52) ;  /* 0x00000000000c0947 */ /* 0x000fea0003800000 */
[----:B------:R0:W-:Y:S01]  /*1590*/  UTMACMDFLUSH ;  /* 0x00000000000079b7 */ /* 0x0001e20000000000 */
[----:B------:R-:W-:Y:S05]  /*15a0*/  @P0 BRA `(.L_x_52) ;  /* 0x0000000000040947 */ /* 0x000fea0003800000 */
[----:B------:R-:W-:-:S04]  /*15b0*/  DEPBAR.LE SB0, 0x0 ;  /* 0x000080000000791a */ /* 0x000fc80000000000 */
.L_x_52:
[----:B------:R-:W-:Y:S05]  /*15c0*/  WARPSYNC.ALL ;  /* 0x0000000000007948 */ /* 0x000fea0003800000 */
[----:B------:R-:W-:Y:S01]  /*15d0*/  NOP ;  /* 0x0000000000007918 */ /* 0x000fe20000000000 */
[----:B--2---:R-:W-:Y:S01]  /*15e0*/  BAR.SYNC.DEFER_BLOCKING 0x0 ;  /* 0x0000000000007b1d */ /* 0x004fe20000010000 */
[----:B-1--45:R-:W-:Y:S01]  /*15f0*/  SHF.R.U32.HI R2, RZ, 0x5, R0 ;  /* 0x00000005ff027819 */ /* 0x032fe20000011600 */
[----:B------:R-:W-:-:S03]  /*1600*/  USHF.L.U32 UR9, UR9, 0x8, URZ ;  /* 0x0000000809097899 */ /* 0x000fc600080006ff */
[----:B------:R-:W-:Y:S01]  /*1610*/  R2UR UR12, R2 ;  /* 0x00000000020c72ca */ /* 0x000fe200000e0000 */
[----:B------:R-:W-:Y:S01]  /*1620*/  VOTEU.ALL UP0, P3 ;  /* 0x0000000000ff7886 */ /* 0x000fe20001800000 */
[----:B------:R-:W-:Y:S01]  /*1630*/  UMOV UR4, 0x1 ;  /* 0x0000000100047882 */ /* 0x000fe20000000000 */
[----:B------:R-:W-:Y:S01]  /*1640*/  VOTEU.ALL UP1, P3 ;  /* 0x0000000000ff7886 */ /* 0x000fe20001820000 */
[----:B------:R-:W-:Y:S02]  /*1650*/  BSSY.RECONVERGENT B3, `(.L_x_53) ;  /* 0x0000018000037945 */ /* 0x000fe40003800200 */
[----:B------:R-:W-:-:S04]  /*1660*/  @!UP0 UIADD3 UR6, UPT, UPT, -UR4, 0x100000, URZ ;  /* 0x0010000004068890 */ /* 0x000fc8000fffe1ff */
[----:B------:R-:W-:Y:S02]  /*1670*/  @!UP0 USHF.L.U32 UR7, UR6, 0xb, URZ ;  /* 0x0000000b06078899 */ /* 0x000fe400080006ff */
[----:B------:R-:W-:Y:S02]  /*1680*/  @!UP0 USHF.L.U32 UR6, UR6, 0x1, URZ ;  /* 0x0000000106068899 */ /* 0x000fe400080006ff */
[----:B------:R-:W-:-:S04]  /*1690*/  @!UP0 UIADD3 UR4, UPT, UPT, -UR4, 0x100000, URZ ;  /* 0x0010000004048890 */ /* 0x000fc8000fffe1ff */
[----:B------:R-:W-:Y:S02]  /*16a0*/  @!UP0 USHF.L.U32 UR5, UR4, 0xb, URZ ;  /* 0x0000000b04058899 */ /* 0x000fe400080006ff */
[----:B------:R-:W-:Y:S01]  /*16b0*/  @!UP0 USHF.L.U32 UR4, UR4, 0x1, URZ ;  /* 0x0000000104048899 */ /* 0x000fe200080006ff */
[----:B------:R-:W-:Y:S01]  /*16c0*/  VOTEU.ALL UP0, P3 ;  /* 0x0000000000ff7886 */ /* 0x000fe20001800000 */
[----:B------:R-:W1:Y:S04]  /*16d0*/  FENCE.VIEW.ASYNC.S ;  /* 0x00000000000073c6 */ /* 0x000e680000000000 */
[----:B-1----:R1:W2:Y:S06]  /*16e0*/  @!UP0 SYNCS.EXCH.64 URZ, [UR8+0xa000], UR6 ;  /* 0x00a0000608ff85b2 */ /* 0x0022ac0008000100 */
[----:B------:R1:W2:Y:S02]  /*16f0*/  @!UP1 SYNCS.EXCH.64 URZ, [UR8+0xa020], UR4 ;  /* 0x00a0200408ff95b2 */ /* 0x0002a40008000100 */
[----:B--2---:R-:W-:Y:S06]  /*1700*/  BAR.SYNC.DEFER_BLOCKING 0x0 ;  /* 0x0000000000007b1d */ /* 0x004fec0000010000 */
[----:B------:R-:W-:Y:S05]  /*1710*/  @P3 BRA `(.L_x_54) ;  /* 0x00000000002c3947 */ /* 0x000fea0003800000 */
[----:B-1----:R-:W-:Y:S02]  /*1720*/  UMOV UR4, 0x1 ;  /* 0x0000000100047882 */ /* 0x002fe40000000000 */
[----:B------:R-:W-:-:S04]  /*1730*/  UIADD3 UR6, UPT, UPT, -UR4, 0x100000, URZ ;  /* 0x0010000004067890 */ /* 0x000fc8000fffe1ff */
[----:B------:R-:W-:Y:S02]  /*1740*/  USHF.L.U32 UR7, UR6, 0xb, URZ ;  /* 0x0000000b06077899 */ /* 0x000fe400080006ff */
[----:B------:R-:W-:Y:S02]  /*1750*/  USHF.L.U32 UR6, UR6, 0x1, URZ ;  /* 0x0000000106067899 */ /* 0x000fe400080006ff */
[----:B------:R-:W-:-:S04]  /*1760*/  UIADD3 UR4, UPT, UPT, -UR4, 0x100000, URZ ;  /* 0x0010000004047890 */ /* 0x000fc8000fffe1ff */
[----:B------:R-:W-:Y:S02]  /*1770*/  USHF.L.U32 UR5, UR4, 0xb, URZ ;  /* 0x0000000b04057899 */ /* 0x000fe400080006ff */
[----:B------:R-:W-:Y:S01]  /*1780*/  USHF.L.U32 UR4, UR4, 0x1, URZ ;  /* 0x0000000104047899 */ /* 0x000fe200080006ff */
[----:B------:R-:W1:Y:S03]  /*1790*/  FENCE.VIEW.ASYNC.S ;  /* 0x00000000000073c6 */ /* 0x000e660000000000 */
[----:B-1----:R2:W4:Y:S08]  /*17a0*/  SYNCS.EXCH.64 URZ, [UR8+0xa008], UR6 ;  /* 0x00a0080608ff75b2 */ /* 0x0025300008000100 */
[----:B------:R2:W5:Y:S02]  /*17b0*/  SYNCS.EXCH.64 URZ, [UR8+0xa028], UR4 ;  /* 0x00a0280408ff75b2 */ /* 0x0005640008000100 */
[----:B--2---:R-:W-:Y:S01]  /*17c0*/  NOP ;  /* 0x0000000000007918 */ /* 0x004fe20000000000 */
.L_x_54:
[----:B-1----:R-:W-:Y:S05]  /*17d0*/  BSYNC.RECONVERGENT B3 ;  /* 0x0000000000037941 */ /* 0x002fea0003800200 */
.L_x_53:
[----:B----45:R-:W-:Y:S06]  /*17e0*/  BAR.SYNC.DEFER_BLOCKING 0x0 ;  /* 0x0000000000007b1d */ /* 0x030fec0000010000 */
[----:B------:R-:W-:Y:S04]  /*17f0*/  BSSY.RECONVERGENT B3, `(.L_x_55) ;  /* 0x000000d000037945 */ /* 0x000fe80003800200 */
[----:B------:R-:W-:Y:S05]  /*1800*/  @P3 BRA `(.L_x_56) ;  /* 0x00000000002c3947 */ /* 0x000fea0003800000 */
[----:B------:R-:W-:Y:S02]  /*1810*/  UMOV UR4, 0x1 ;  /* 0x0000000100047882 */ /* 0x000fe40000000000 */
[----:B------:R-:W-:-:S04]  /*1820*/  UIADD3 UR6, UPT, UPT, -UR4, 0x100000, URZ ;  /* 0x0010000004067890 */ /* 0x000fc8000fffe1ff */
[----:B------:R-:W-:Y:S02]  /*1830*/  USHF.L.U32 UR7, UR6, 0xb, URZ ;  /* 0x0000000b06077899 */ /* 0x000fe400080006ff */
[----:B------:R-:W-:Y:S02]  /*1840*/  USHF.L.U32 UR6, UR6, 0x1, URZ ;  /* 0x0000000106067899 */ /* 0x000fe400080006ff */
[----:B------:R-:W-:-:S04]  /*1850*/  UIADD3 UR4, UPT, UPT, -UR4, 0x100000, URZ ;  /* 0x0010000004047890 */ /* 0x000fc8000fffe1ff */
[----:B------:R-:W-:Y:S02]  /*1860*/  USHF.L.U32 UR5, UR4, 0xb, URZ ;  /* 0x0000000b04057899 */ /* 0x000fe400080006ff */
[----:B------:R-:W-:Y:S01]  /*1870*/  USHF.L.U32 UR4, UR4, 0x1, URZ ;  /* 0x0000000104047899 */ /* 0x000fe200080006ff */
[----:B------:R-:W1:Y:S03]  /*1880*/  FENCE.VIEW.ASYNC.S ;  /* 0x00000000000073c6 */ /* 0x000e660000000000 */
[----:B-1----:R1:W2:Y:S08]  /*1890*/  SYNCS.EXCH.64 URZ, [UR8+0xa010], UR6 ;  /* 0x00a0100608ff75b2 */ /* 0x0022b00008000100 */
[----:B------:R1:W4:Y:S01]  /*18a0*/  SYNCS.EXCH.64 URZ, [UR8+0xa030], UR4 ;  /* 0x00a0300408ff75b2 */ /* 0x0003220008000100 */
[----:B------:R-:W-:Y:S01]  /*18b0*/  NOP ;  /* 0x0000000000007918 */ /* 0x000fe20000000000 */
.L_x_56:
[----:B-1----:R-:W-:Y:S05]  /*18c0*/  BSYNC.RECONVERGENT B3 ;  /* 0x0000000000037941 */ /* 0x002fea0003800200 */
.L_x_55:
[----:B--2-4-:R-:W-:Y:S01]  /*18d0*/  BAR.SYNC.DEFER_BLOCKING 0x0 ;  /* 0x0000000000007b1d */ /* 0x014fe20000010000 */
[----:B------:R-:W-:Y:S01]  /*18e0*/  UIADD3 UR6, UPT, UPT, UR8, 0xa020, URZ ;  /* 0x0000a02008067890 */ /* 0x000fe2000fffe0ff */
[----:B------:R-:W-:Y:S01]  /*18f0*/  ISETP.GE.AND P0, PT, R10, 0x1, PT ;  /* 0x000000010a00780c */ /* 0x000fe20003f06270 */
[----:B------:R-:W-:-:S03]  /*1900*/  USHF.L.U32 UR7, UR13, 0x6, URZ ;  /* 0x000000060d077899 */ /* 0x000fc600080006ff */
        /* <DEDUP_REMOVED lines=13> */
.L_x_58:
[----:B-1----:R-:W-:Y:S05]  /*19e0*/  BSYNC.RECONVERGENT B3 ;  /* 0x0000000000037941 */ /* 0x002fea0003800200 */
.L_x_57:
[----:B------:R-:W-:Y:S05]  /*19f0*/  @!P0 BRA `(.L_x_59) ;  /* 0x0000000400e88947 */ /* 0x000fea0003800000 */
[----:B--2-4-:R-:W-:Y:S01]  /*1a00*/  BAR.SYNC.DEFER_BLOCKING 0x0 ;  /* 0x0000000000007b1d */ /* 0x014fe20000010000 */
[----:B------:R-:W-:Y:S01]  /*1a10*/  ELECT P1, URZ, PT ;  /* 0x0000000000ff782f */ /* 0x000fe20003820000 */
[----:B------:R-:W-:Y:S01]  /*1a20*/  @!P3 IMAD.MOV.U32 R2, RZ, RZ, 0x2800 ;  /* 0x00002800ff02b424 */ /* 0x000fe200078e00ff */
[----:B------:R-:W-:Y:S02]  /*1a30*/  UIADD3 UR16, UPT, UPT, UR8, 0x8000, URZ ;  /* 0x0000800008107890 */ /* 0x000fe4000fffe0ff */
[----:B------:R-:W-:Y:S01]  /*1a40*/  ISETP.LT.U32.AND P1, PT, R132, 0x20, P1 ;  /* 0x000000208400780c */ /* 0x000fe20000f21070 */
[----:B------:R-:W-:Y:S01]  /*1a50*/  UMOV UR19, UR7 ;  /* 0x0000000700137c82 */ /* 0x000fe20008000000 */
[----:B------:R-:W-:Y:S01]  /*1a60*/  ELECT P0, URZ, PT ;  /* 0x0000000000ff782f */ /* 0x000fe20003800000 */
[----:B------:R-:W-:-:S03]  /*1a70*/  ULOP3.LUT UR4, UR12, 0x1, URZ, 0xc0, !UPT ;  /* 0x000000010c047892 */ /* 0x000fc6000f8ec0ff */
[----:B------:R-:W-:Y:S01]  /*1a80*/  ISETP.LT.U32.AND P0, PT, R132, 0x40, P0 ;  /* 0x000000408400780c */ /* 0x000fe20000701070 */
[----:B------:R-:W-:Y:S02]  /*1a90*/  ULEA UR28, UR4, UR8, 0xc ;  /* 0x00000008041c7291 */ /* 0x000fe4000f8e60ff */
[----:B------:R-:W-:-:S04]  /*1aa0*/  ULEA UR30, UR4, UR9, 0x7 ;  /* 0x00000009041e7291 */ /* 0x000fc8000f8e38ff */
[----:B------:R-:W-:Y:S01]  /*1ab0*/  VOTEU.ANY UP0, P1 ;  /* 0x0000000000ff7886 */ /* 0x000fe20000800100 */
[----:B------:R-:W-:-:S04]  /*1ac0*/  VOTEU.ANY UP2, P1 ;  /* 0x0000000000ff7886 */ /* 0x000fc80000840100 */
[----:B------:R-:W-:Y:S02]  /*1ad0*/  @UP0 UIADD3 UR17, UPT, UPT, UR8, 0xa000, URZ ;  /* 0x0000a00008110890 */ /* 0x000fe4000fffe0ff */
[----:B------:R1:W-:Y:S01]  /*1ae0*/  @!P3 SYNCS.ARRIVE.TRANS64 RZ, [UR8+0xa000], R2 ;  /* 0x00a00002ffffb9a7 */ /* 0x0003e20008000008 */
[----:B------:R-:W-:Y:S01]  /*1af0*/  @UP0 UMOV UR18, URZ ;  /* 0x000000ff00120c82 */ /* 0x000fe20008000000 */
[----:B------:R-:W-:Y:S01]  /*1b00*/  BAR.SYNC.DEFER_BLOCKING 0x0 ;  /* 0x0000000000007b1d */ /* 0x000fe20000010000 */
[----:B------:R-:W-:-:S05]  /*1b10*/  UISETP.NE.U32.AND UP0, UPT, UR12, URZ, UPT ;  /* 0x000000ff0c00728c */ /* 0x000fca000bf05070 */
[----:B------:R-:W-:Y:S01]  /*1b20*/  VOTEU.ANY UP1, P0 ;  /* 0x0000000000ff7886 */ /* 0x000fe20000020100 */
[----:B------:R-:W-:-:S04]  /*1b30*/  VOTEU.ANY UP3, P0 ;  /* 0x0000000000ff7886 */ /* 0x000fc80000060100 */
[----:B------:R-:W-:Y:S01]  /*1b40*/  @UP1 UIADD3 UR29, UPT, UPT, UR8, 0xa000, URZ ;  /* 0x0000a000081d1890 */ /* 0x000fe2000fffe0ff */
[----:B------:R-:W-:Y:S01]  /*1b50*/  @UP1 UMOV UR31, URZ ;  /* 0x000000ff001f1c82 */ /* 0x000fe20008000000 */
[----:B------:R1:W-:Y:S01]  /*1b60*/  @UP2 UTMALDG.2D [UR16], [UR20] ;  /* 0x00000010140025b4 */ /* 0x0003e20008008000 */
[----:B------:R2:W-:Y:S06]  /*1b70*/  MEMBAR.ALL.CTA ;  /* 0x0000000000007992 */ /* 0x0005ec0000008000 */
[----:B--2---:R-:W2:Y:S02]  /*1b80*/  FENCE.VIEW.ASYNC.S ;  /* 0x00000000000073c6 */ /* 0x004ea40000000000 */
[----:B--2---:R-:W-:Y:S06]  /*1b90*/  BAR.SYNC.DEFER_BLOCKING 0x0 ;  /* 0x0000000000007b1d */ /* 0x004fec0000010000 */
[----:B------:R1:W-:Y:S02]  /*1ba0*/  @UP3 UTMALDG.2D [UR28], [UR22] ;  /* 0x0000001c160035b4 */ /* 0x0003e40008008000 */
[----:B------:R-:W-:Y:S06]  /*1bb0*/  BAR.SYNC.DEFER_BLOCKING 0x0 ;  /* 0x0000000000007b1d */ /* 0x000fec0000010000 */
[----:B------:R-:W2:Y:S02]  /*1bc0*/  SYNCS.PHASECHK.TRANS64.TRYWAIT P0, [UR8+0xa000], RZ ;  /* 0x00a000ffff0075a7 */ /* 0x000ea40008001108 */
[----:B-12---:R-:W-:Y:S05]  /*1bd0*/  @!P0 BRA `(.L_x_60) ;  /* 0x0000001000348947 */ /* 0x006fea0003800000 */
.L_x_78:
[----:B------:R-:W-:Y:S05]  /*1be0*/  BRA.U UP0, `(.L_x_61) ;  /* 0x00000001002c7547 */ /* 0x000fea000b800000 */
[----:B------:R-:W-:Y:S02]  /*1bf0*/  USHF.R.U32.HI UR14, URZ, 0x4, UR8 ;  /* 0x00000004ff0e7899 */ /* 0x000fe40008011608 */
[----:B------:R-:W-:Y:S02]  /*1c00*/  USHF.R.U32.HI UR4, URZ, 0x4, UR16 ;  /* 0x00000004ff047899 */ /* 0x000fe40008011610 */
[----:B------:R-:W-:Y:S02]  /*1c10*/  USGXT.U32 UR14, UR14, 0xe ;  /* 0x0000000e0e0e789a */ /* 0x000fe40008000000 */
[----:B------:R-:W-:Y:S02]  /*1c20*/  USGXT.U32 UR4, UR4, 0xe ;  /* 0x0000000e0404789a */ /* 0x000fe40008000000 */
[----:B------:R-:W-:Y:S01]  /*1c30*/  ULOP3.LUT UR14, UR14, 0x1000000, URZ, 0xfc, !UPT ;  /* 0x010000000e0e7892 */ /* 0x000fe2000f8efcff */
[----:B------:R-:W-:Y:S01]  /*1c40*/  UMOV UR16, 0x0 ;  /* 0x0000000000107882 */ /* 0x000fe20000000000 */
[----:B------:R-:W-:Y:S01]  /*1c50*/  UMOV UR17, 0x4410010 ;  /* 0x0441001000117882 */ /* 0x000fe20000000000 */
[----:B------:R-:W-:Y:S01]  /*1c60*/  UMOV UR5, 0xc0004010 ;  /* 0xc000401000057882 */ /* 0x000fe20000000000 */
[----:B------:R-:W-:-:S05]  /*1c70*/  UMOV UR15, 0x40004040 ;  /* 0x40004040000f7882 */ /* 0x000fca0000000000 */
[----:B------:R1:W-:Y:S01]  /*1c80*/  UTCQMMA gdesc[UR4], gdesc[UR14], tmem[UR24], tmem[UR16], idesc[UR17], !UPT ;  /* 0x00ff100e040075ea */ /* 0x0003e2000f800318 */
[----:B------:R-:W-:Y:S02]  /*1c90*/  NOP ;  /* 0x0000000000007918 */ /* 0x000fe40000000000 */
.L_x_61:
[----:B------:R-:W-:Y:S01]  /*1ca0*/  ELECT P0, URZ, PT ;  /* 0x0000000000ff782f */ /* 0x000fe20003800000 */
[----:B-1----:R-:W-:Y:S01]  /*1cb0*/  UMOV UR4, UR6 ;  /* 0x0000000600047c82 */ /* 0x002fe20008000000 */
[----:B------:R-:W-:Y:S02]  /*1cc0*/  UMOV UR5, URZ ;  /* 0x000000ff00057c82 */ /* 0x000fe40008000000 */
[----:B------:R-:W-:-:S13]  /*1cd0*/  ISETP.LT.U32.AND P0, PT, R132, 0x20, P0 ;  /* 0x000000208400780c */ /* 0x000fda0000701070 */
[----:B------:R-:W-:Y:S01]  /*1ce0*/  VOTEU.ANY UP0, P0 ;  /* 0x0000000000ff7886 */ /* 0x000fe20000000100 */
[----:B------:R-:W-:Y:S01]  /*1cf0*/  VOTEU.ANY UP1, P0 ;  /* 0x0000000000ff7886 */ /* 0x000fe20000020100 */
[----:B------:R-:W-:-:S03]  /*1d00*/  ISETP.GE.U32.AND P0, PT, R10, 0x21, PT ;  /* 0x000000210a00780c */ /* 0x000fc60003f06070 */
[----:B------:R-:W-:Y:S02]  /*1d10*/  @UP0 UMOV UR4, UR4 ;  /* 0x0000000400040c82 */ /* 0x000fe40008000000 */
[----:B------:R1:W-:Y:S01]  /*1d20*/  @UP1 UTCBAR [UR4], URZ ;  /* 0x000000ff040013e9 */ /* 0x0003e200080000ff */
[----:B------:R-:W-:Y:S06]  /*1d30*/  BAR.SYNC.DEFER_BLOCKING 0x0 ;  /* 0x0000000000007b1d */ /* 0x000fec0000010000 */
[----:B------:R-:W2:Y:S02]  /*1d40*/  SYNCS.PHASECHK.TRANS64.TRYWAIT P1, [UR8+0xa020], RZ ;  /* 0x00a020ffff0075a7 */ /* 0x000ea40008021108 */
[----:B-12---:R-:W-:Y:S05]  /*1d50*/  @!P1 BRA `(.L_x_62) ;  /* 0x0000000c00e09947 */ /* 0x006fea0003800000 */
.L_x_79:
[----:B------:R-:W-:Y:S01]  /*1d60*/  IMAD.MOV.U32 R2, RZ, RZ, RZ ;  /* 0x000000ffff027224 */ /* 0x000fe200078e00ff */
[----:B------:R-:W-:Y:S06]  /*1d70*/  @!P0 BRA `(.L_x_59) ;  /* 0x0000000400088947 */ /* 0x000fec0003800000 */
[----:B------:R-:W1:Y:S01]  /*1d80*/  LDCU UR17, c[0x0][0x3a0] ;  /* 0x00007400ff1177ac */ /* 0x000e620008000800 */
[----:B------:R-:W-:Y:S01]  /*1d90*/  UMOV UR13, 0x1 ;  /* 0x00000001000d7882 */ /* 0x000fe20000000000 */
[----:B------:R-:W-:-:S05]  /*1da0*/  UMOV UR6, 0x20 ;  /* 0x0000002000067882 */ /* 0x000fca0000000000 */
.L_x_66:
[----:B------:R-:W-:Y:S01]  /*1db0*/  BAR.SYNC.DEFER_BLOCKING 0x0 ;  /* 0x0000000000007b1d */ /* 0x000fe20000010000 */
[----:B------:R-:W-:Y:S01]  /*1dc0*/  ULEA UR16, UR13, UR8, 0x3 ;  /* 0x000000080d107291 */ /* 0x000fe2000f8e18ff */
[----:B------:R-:W-:Y:S01]  /*1dd0*/  @!P3 IMAD.MOV.U32 R3, RZ, RZ, 0x2800 ;  /* 0x00002800ff03b424 */ /* 0x000fe200078e00ff */
[----:B------:R-:W-:Y:S01]  /*1de0*/  ELECT P1, URZ, PT ;  /* 0x0000000000ff782f */ /* 0x000fe20003820000 */
[----:B------:R-:W-:-:S03]  /*1df0*/  ULEA UR4, UR13, UR8, 0xb ;  /* 0x000000080d047291 */ /* 0x000fc6000f8e58ff */
[----:B------:R-:W-:Y:S02]  /*1e00*/  ISETP.LT.U32.AND P1, PT, R132, 0x20, P1 ;  /* 0x000000208400780c */ /* 0x000fe40000f21070 */
[----:B------:R-:W-:Y:S01]  /*1e10*/  ELECT P0, URZ, PT ;  /* 0x0000000000ff782f */ /* 0x000fe20003800000 */
[----:B------:R-:W-:-:S03]  /*1e20*/  UIADD3 UR4, UPT, UPT, UR4, 0x8000, URZ ;  /* 0x0000800004047890 */ /* 0x000fc6000fffe0ff */
[----:B------:R-:W-:Y:S01]  /*1e30*/  ISETP.LT.U32.AND P0, PT, R132, 0x40, P0 ;  /* 0x000000408400780c */ /* 0x000fe20000701070 */
[----:B------:R-:W-:Y:S02]  /*1e40*/  ULEA UR14, UR13, UR8, 0xd ;  /* 0x000000080d0e7291 */ /* 0x000fe4000f8e68ff */
[----:B------:R-:W-:Y:S01]  /*1e50*/  ULOP3.LUT UR15, UR12, 0x1, URZ, 0xc0, !UPT ;  /* 0x000000010c0f7892 */ /* 0x000fe2000f8ec0ff */
[----:B------:R-:W-:-:S03]  /*1e60*/  UMOV UR31, UR6 ;  /* 0x00000006001f7c82 */ /* 0x000fc60008000000 */
[----:B------:R-:W-:Y:S01]  /*1e70*/  ULEA UR28, UR15, UR14, 0xc ;  /* 0x0000000e0f1c7291 */ /* 0x000fe2000f8e60ff */
[----:B------:R-:W-:Y:S01]  /*1e80*/  VOTEU.ANY UP0, P1 ;  /* 0x0000000000ff7886 */ /* 0x000fe20000800100 */
[----:B------:R-:W-:Y:S01]  /*1e90*/  ULEA UR30, UR15, UR9, 0x7 ;  /* 0x000000090f1e7291 */ /* 0x000fe2000f8e38ff */
[----:B------:R2:W-:Y:S03]  /*1ea0*/  @!P3 SYNCS.ARRIVE.TRANS64 RZ, [UR16+0xa000], R3 ;  /* 0x00a00003ffffb9a7 */ /* 0x0005e60008000010 */
[----:B------:R-:W-:Y:S01]  /*1eb0*/  VOTEU.ANY UP1, P0 ;  /* 0x0000000000ff7886 */ /* 0x000fe20000020100 */
[----:B------:R-:W-:Y:S01]  /*1ec0*/  @UP0 UIADD3 UR5, UPT, UPT, UR16, 0xa000, URZ ;  /* 0x0000a00010050890 */ /* 0x000fe2000fffe0ff */
[----:B------:R-:W-:Y:S01]  /*1ed0*/  VOTEU.ANY UP0, P1 ;  /* 0x0000000000ff7886 */ /* 0x000fe20000800100 */
[----:B------:R-:W-:Y:S02]  /*1ee0*/  BAR.SYNC.DEFER_BLOCKING 0x0 ;  /* 0x0000000000007b1d */ /* 0x000fe40000010000 */
[----:B------:R-:W-:Y:S01]  /*1ef0*/  @UP1 UIADD3 UR29, UPT, UPT, UR16, 0xa000, URZ ;  /* 0x0000a000101d1890 */ /* 0x000fe2000fffe0ff */
[----:B--2---:R-:W-:-:S03]  /*1f00*/  IMAD.U32 R3, R2, -0x80000000, RZ ;  /* 0x8000000002037824 */ /* 0x004fc600078e00ff */
[----:B------:R-:W-:Y:S01]  /*1f10*/  VOTEU.ANY UP1, P0 ;  /* 0x0000000000ff7886 */ /* 0x000fe20000020100 */
[----:B------:R2:W-:Y:S01]  /*1f20*/  @UP0 UTMALDG.2D [UR4], [UR20] ;  /* 0x00000004140005b4 */ /* 0x0005e20008008000 */
[----:B------:R-:W-:Y:S01]  /*1f30*/  UISETP.NE.U32.AND UP0, UPT, UR12, URZ, UPT ;  /* 0x000000ff0c00728c */ /* 0x000fe2000bf05070 */
[----:B------:R4:W-:Y:S06]  /*1f40*/  MEMBAR.ALL.CTA ;  /* 0x0000000000007992 */ /* 0x0009ec0000008000 */
[----:B----4-:R-:W4:Y:S02]  /*1f50*/  FENCE.VIEW.ASYNC.S ;  /* 0x00000000000073c6 */ /* 0x010f240000000000 */
[----:B----4-:R-:W-:Y:S06]  /*1f60*/  BAR.SYNC.DEFER_BLOCKING 0x0 ;  /* 0x0000000000007b1d */ /* 0x010fec0000010000 */
[----:B------:R2:W-:Y:S02]  /*1f70*/  @UP1 UTMALDG.2D [UR28], [UR22] ;  /* 0x0000001c160015b4 */ /* 0x0005e40008008000 */
[----:B------:R-:W-:Y:S06]  /*1f80*/  BAR.SYNC.DEFER_BLOCKING 0x0 ;  /* 0x0000000000007b1d */ /* 0x000fec0000010000 */
[----:B------:R-:W4:Y:S02]  /*1f90*/  SYNCS.PHASECHK.TRANS64.TRYWAIT P0, [UR16+0xa000], R3 ;  /* 0x00a00003ff0075a7 */ /* 0x000f240008001110 */
[----:B--2-4-:R-:W-:Y:S05]  /*1fa0*/  @!P0 BRA `(.L_x_63) ;  /* 0x0000000c00588947 */ /* 0x014fea0003800000 */
.L_x_80:
        /* <DEDUP_REMOVED lines=10> */
[----:B------:R2:W-:Y:S01]  /*2050*/  UTCQMMA gdesc[UR4], gdesc[UR14], tmem[UR24], tmem[UR18], idesc[UR19], UPT ;  /* 0x00ff120e040075ea */ /* 0x0005e2000b800318 */
[----:B------:R-:W-:Y:S02]  /*2060*/  NOP ;  /* 0x0000000000007918 */ /* 0x000fe40000000000 */
.L_x_64:
[----:B------:R-:W-:Y:S01]  /*2070*/  ELECT P0, URZ, PT ;  /* 0x0000000000ff782f */ /* 0x000fe20003800000 */
[----:B--2---:R-:W-:-:S03]  /*2080*/  UIADD3 UR4, UPT, UPT, UR16, 0xa020, URZ ;  /* 0x0000a02010047890 */ /* 0x004fc6000fffe0ff */
[----:B------:R-:W-:Y:S01]  /*2090*/  ISETP.LT.U32.AND P0, PT, R132, 0x20, P0 ;  /* 0x000000208400780c */ /* 0x000fe20000701070 */
[----:B------:R-:W-:-:S12]  /*20a0*/  UMOV UR5, URZ ;  /* 0x000000ff00057c82 */ /* 0x000fd80008000000 */
[----:B------:R-:W-:Y:S01]  /*20b0*/  VOTEU.ANY UP0, P0 ;  /* 0x0000000000ff7886 */ /* 0x000fe20000000100 */
[----:B------:R-:W-:-:S04]  /*20c0*/  VOTEU.ANY UP1, P0 ;  /* 0x0000000000ff7886 */ /* 0x000fc80000020100 */
[----:B------:R-:W-:Y:S02]  /*20d0*/  @UP0 UMOV UR4, UR4 ;  /* 0x0000000400040c82 */ /* 0x000fe40008000000 */
[----:B------:R2:W-:Y:S01]  /*20e0*/  @UP1 UTCBAR [UR4], URZ ;  /* 0x000000ff040013e9 */ /* 0x0005e200080000ff */
[----:B------:R-:W-:Y:S06]  /*20f0*/  BAR.SYNC.DEFER_BLOCKING 0x0 ;  /* 0x0000000000007b1d */ /* 0x000fec0000010000 */
[----:B------:R-:W4:Y:S02]  /*2100*/  SYNCS.PHASECHK.TRANS64.TRYWAIT P0, [UR16+0xa020], R3 ;  /* 0x00a02003ff0075a7 */ /* 0x000f240008001110 */
[----:B--2-4-:R-:W-:Y:S05]  /*2110*/  @!P0 BRA `(.L_x_65) ;  /* 0x0000000c00088947 */ /* 0x014fea0003800000 */
.L_x_81:
[----:B------:R-:W-:Y:S02]  /*2120*/  UIADD3 UR13, UPT, UPT, UR13, 0x1, URZ ;  /* 0x000000010d0d7890 */ /* 0x000fe4000fffe0ff */
[----:B------:R-:W-:Y:S02]  /*2130*/  UIADD3 UR6, UPT, UPT, UR6, 0x20, URZ ;  /* 0x0000002006067890 */ /* 0x000fe4000fffe0ff */
[----:B------:R-:W-:-:S04]  /*2140*/  UISETP.NE.U32.AND UP0, UPT, UR13, 0x4, UPT ;  /* 0x000000040d00788c */ /* 0x000fc8000bf05070 */
[----:B------:R-:W-:Y:S02]  /*2150*/  USEL UR13, UR13, URZ, UP0 ;  /* 0x000000ff0d0d7287 */ /* 0x000fe40008000000 */
[----:B------:R-:W-:Y:S02]  /*2160*/  USEL UR4, URZ, 0x1, UP0 ;  /* 0x00000001ff047887 */ /* 0x000fe40008000000 */
[----:B-1----:R-:W-:-:S04]  /*2170*/  UISETP.GE.AND UP0, UPT, UR6, UR17, UPT ;  /* 0x000000110600728c */ /* 0x002fc8000bf06270 */
[----:B------:R-:W-:-:S05]  /*2180*/  LOP3.LUT R2, R2, UR4, RZ, 0x3c, !PT ;  /* 0x0000000402027c12 */ /* 0x000fca000f8e3cff */
[----:B------:R-:W-:Y:S05]  /*2190*/  BRA.U !UP0, `(.L_x_66) ;  /* 0xfffffffd08047547 */ /* 0x000fea000b83ffff */
.L_x_59:
[----:B--2-4-:R-:W-:Y:S06]  /*21a0*/  BAR.SYNC.DEFER_BLOCKING 0x0 ;  /* 0x0000000000007b1d */ /* 0x014fec0000010000 */
[----:B------:R-:W-:Y:S04]  /*21b0*/  BSSY.RECONVERGENT B3, `(.L_x_67) ;  /* 0x0000004000037945 */ /* 0x000fe80003800200 */
[----:B------:R-:W-:Y:S05]  /*21c0*/  @P3 BRA `(.L_x_68) ;  /* 0x0000000000083947 */ /* 0x000fea0003800000 */
[----:B------:R-:W1:Y:S02]  /*21d0*/  SYNCS.CCTL.IV [UR8+0xa000] ;  /* 0x00a00000ff0079b1 */ /* 0x000e640008000008 */
[----:B-1----:R-:W1:Y:S02]  /*21e0*/  SYNCS.CCTL.IV [UR8+0xa020] ;  /* 0x00a02000ff0079b1 */ /* 0x002e640008000008 */
.L_x_68:
[----:B------:R-:W-:Y:S05]  /*21f0*/  BSYNC.RECONVERGENT B3 ;  /* 0x0000000000037941 */ /* 0x000fea0003800200 */
.L_x_67:
[----:B-1----:R-:W-:Y:S06]  /*2200*/  BAR.SYNC.DEFER_BLOCKING 0x0 ;  /* 0x0000000000007b1d */ /* 0x002fec0000010000 */
[----:B------:R-:W-:Y:S04]  /*2210*/  BSSY.RECONVERGENT B3, `(.L_x_69) ;  /* 0x0000004000037945 */ /* 0x000fe80003800200 */
[----:B------:R-:W-:Y:S05]  /*2220*/  @P3 BRA `(.L_x_70) ;  /* 0x0000000000083947 */ /* 0x000fea0003800000 */
[----:B------:R-:W1:Y:S02]  /*2230*/  SYNCS.CCTL.IV [UR8+0xa008] ;  /* 0x00a00800ff0079b1 */ /* 0x000e640008000008 */
[----:B-1----:R-:W1:Y:S02]  /*2240*/  SYNCS.CCTL.IV [UR8+0xa028] ;  /* 0x00a02800ff0079b1 */ /* 0x002e640008000008 */
.L_x_70:
[----:B------:R-:W-:Y:S05]  /*2250*/  BSYNC.RECONVERGENT B3 ;  /* 0x0000000000037941 */ /* 0x000fea0003800200 */
.L_x_69:
[----:B-1----:R-:W-:Y:S06]  /*2260*/  BAR.SYNC.DEFER_BLOCKING 0x0 ;  /* 0x0000000000007b1d */ /* 0x002fec0000010000 */
[----:B------:R-:W-:Y:S04]  /*2270*/  BSSY.RECONVERGENT B3, `(.L_x_71) ;  /* 0x0000004000037945 */ /* 0x000fe80003800200 */
[----:B------:R-:W-:Y:S05]  /*2280*/  @P3 BRA `(.L_x_72) ;  /* 0x0000000000083947 */ /* 0x000fea0003800000 */
[----:B------:R-:W1:Y:S02]  /*2290*/  SYNCS.CCTL.IV [UR8+0xa010] ;  /* 0x00a01000ff0079b1 */ /* 0x000e640008000008 */
[----:B-1----:R-:W1:Y:S02]  /*22a0*/  SYNCS.CCTL.IV [UR8+0xa030] ;  /* 0x00a03000ff0079b1 */ /* 0x002e640008000008 */
.L_x_72:
[----:B------:R-:W-:Y:S05]  /*22b0*/  BSYNC.RECONVERGENT B3 ;  /* 0x0000000000037941 */ /* 0x000fea0003800200 */
.L_x_71:
[----:B-1----:R-:W-:Y:S06]  /*22c0*/  BAR.SYNC.DEFER_BLOCKING 0x0 ;  /* 0x0000000000007b1d */ /* 0x002fec0000010000 */
[----:B------:R-:W-:Y:S04]  /*22d0*/  BSSY.RECONVERGENT B3, `(.L_x_73) ;  /* 0x0000004000037945 */ /* 0x000fe80003800200 */
[----:B------:R-:W-:Y:S05]  /*22e0*/  @P3 BRA `(.L_x_74) ;  /* 0x0000000000083947 */ /* 0x000fea0003800000 */
[----:B------:R-:W1:Y:S02]  /*22f0*/  SYNCS.CCTL.IV [UR8+0xa018] ;  /* 0x00a01800ff0079b1 */ /* 0x000e640008000008 */
[----:B-1----:R-:W1:Y:S02]  /*2300*/  SYNCS.CCTL.IV [UR8+0xa038] ;  /* 0x00a03800ff0079b1 */ /* 0x002e640008000008 */
.L_x_74:
[----:B------:R-:W-:Y:S05]  /*2310*/  BSYNC.RECONVERGENT B3 ;  /* 0x0000000000037941 */ /* 0x000fea0003800200 */
.L_x_73:
[----:B------:R-:W-:Y:S01]  /*2320*/  USHF.L.U32 UR4, UR12, 0x15, URZ ;  /* 0x000000150c047899 */ /* 0x000fe200080006ff */
[C---:B------:R-:W-:Y:S01]  /*2330*/  IMAD.SHL.U32 R2, R0.reuse, 0x40, RZ ;  /* 0x0000004000027824 */ /* 0x040fe200078e00ff */
[----:B------:R-:W-:Y:S01]  /*2340*/  ELECT P0, URZ, PT ;  /* 0x0000000000ff782f */ /* 0x000fe20003800000 */
[C---:B------:R-:W-:Y:S01]  /*2350*/  IMAD.SHL.U32 R133, R0.reuse, 0x80, RZ ;  /* 0x0000008000857824 */ /* 0x040fe200078e00ff */
[----:B------:R-:W-:Y:S01]  /*2360*/  ULOP3.LUT UR4, UR4, 0x600000, URZ, 0xc0, !UPT ;  /* 0x0060000004047892 */ /* 0x000fe2000f8ec0ff */
[----:B------:R-:W-:Y:S01]  /*2370*/  IMAD.SHL.U32 R3, R0, 0x10, RZ ;  /* 0x0000001000037824 */ /* 0x000fe200078e00ff */
[----:B------:R-:W-:Y:S01]  /*2380*/  LOP3.LUT R2, R2, 0x1800, RZ, 0xc0, !PT ;  /* 0x0000180002027812 */ /* 0x000fe200078ec0ff */
[----:B------:R-:W-:Y:S01]  /*2390*/  IMAD.SHL.U32 R0, R0, 0x200, RZ ;  /* 0x0000020000007824 */ /* 0x000fe200078e00ff */
[----:B------:R-:W-:Y:S01]  /*23a0*/  UIADD3 UR4, UPT, UPT, UR24, UR4, URZ ;  /* 0x0000000418047290 */ /* 0x000fe2000fffe0ff */
[----:B------:R-:W-:Y:S01]  /*23b0*/  LOP3.LUT R133, R133, 0x780, RZ, 0xc0, !PT ;  /* 0x0000078085857812 */ /* 0x000fe200078ec0ff */
[----:B------:R-:W-:Y:S01]  /*23c0*/  ULOP3.LUT UR12, UR12, 0x1, URZ, 0xc0, !UPT ;  /* 0x000000010c0c7892 */ /* 0x000fe2000f8ec0ff */
[----:B------:R-:W-:Y:S01]  /*23d0*/  LOP3.LUT R2, R2, 0x70, R3, 0xf8, !PT ;  /* 0x0000007002027812 */ /* 0x000fe200078ef803 */
[----:B------:R-:W-:Y:S01]  /*23e0*/  UMOV UR6, UR7 ;  /* 0x0000000700067c82 */ /* 0x000fe20008000000 */
[----:B------:R-:W-:Y:S01]  /*23f0*/  LOP3.LUT R133, R133, 0x2000, R0, 0xf8, !PT ;  /* 0x0000200085857812 */ /* 0x000fe200078ef800 */
[----:B------:R-:W-:Y:S01]  /*2400*/  ULEA UR5, UR12, UR9, 0x7 ;  /* 0x000000090c057291 */ /* 0x000fe2000f8e38ff */
[----:B------:R-:W-:-:S02]  /*2410*/  ISETP.LT.U32.AND P0, PT, R132, 0x40, P0 ;  /* 0x000000408400780c */ /* 0x000fc40000701070 */
[----:B---3--:R-:W-:Y:S01]  /*2420*/  LDTM.16dp32bit_t0_t15.x128 R4, tmem[UR4] ;  /* 0x00000004000479ee */ /* 0x008fe20008b80000 */
[----:B------:R-:W2:Y:S01]  /*2430*/  LDTM.16dp32bit_t16_t31.x128 R4, tmem[UR4+0x80] ;  /* 0x00008004000479ee */ /* 0x000ea20008ba0000 */
[----:B------:R-:W-:Y:S01]  /*2440*/  LOP3.LUT R0, R133, R2, RZ, 0xfc, !PT ;  /* 0x0000000285007212 */ /* 0x000fe200078efcff */
[----:B------:R-:W-:Y:S01]  /*2450*/  NOP ;  /* 0x0000000000007918 */ /* 0x000fe20000000000 */
[----:B------:R-:W-:Y:S02]  /*2460*/  ULEA UR4, UR12, UR8, 0xd ;  /* 0x000000080c047291 */ /* 0x000fe4000f8e68ff */
[C---:B------:R-:W-:Y:S02]  /*2470*/  LOP3.LUT R2, R0.reuse, 0x10, RZ, 0x3c, !PT ;  /* 0x0000001000027812 */ /* 0x040fe400078e3cff */
[----:B------:R-:W-:-:S03]  /*2480*/  LOP3.LUT R3, R0, 0x20, RZ, 0x3c, !PT ;  /* 0x0000002000037812 */ /* 0x000fc600078e3cff */
[----:B--2---:R-:W-:Y:S01]  /*2490*/  VOTEU.ANY UP1, P0 ;  /* 0x0000000000ff7886 */ /* 0x004fe20000020100 */
[----:B------:R-:W-:Y:S01]  /*24a0*/  VOTEU.ANY UP0, P0 ;  /* 0x0000000000ff7886 */ /* 0x000fe20000000100 */
[----:B------:R-:W-:Y:S02]  /*24b0*/  F2FP.SATFINITE.E4M3.F32.PACK_AB_MERGE_C R6, R7, R6, RZ ;  /* 0x000000060706723e */ /* 0x000fe400048070ff */
[----:B------:R-:W-:Y:S02]  /*24c0*/  F2FP.SATFINITE.E4M3.F32.PACK_AB_MERGE_C R10, R11, R10, RZ ;  /* 0x0000000a0b0a723e */ /* 0x000fe400048070ff */
[----:B------:R-:W-:Y:S02]  /*24d0*/  F2FP.SATFINITE.E4M3.F32.PACK_AB_MERGE_C R14, R15, R14, RZ ;  /* 0x0000000e0f0e723e */ /* 0x000fe400048070ff */
[----:B------:R-:W-:Y:S02]  /*24e0*/  F2FP.SATFINITE.E4M3.F32.PACK_AB_MERGE_C R7, R19, R18, RZ ;  /* 0x000000121307723e */ /* 0x000fe400048070ff */
[----:B------:R-:W-:-:S02]  /*24f0*/  F2FP.SATFINITE.E4M3.F32.PACK_AB_MERGE_C R22, R23, R22, RZ ;  /* 0x000000161716723e */ /* 0x000fc400048070ff */
[----:B------:R-:W-:Y:S02]  /*2500*/  F2FP.SATFINITE.E4M3.F32.PACK_AB_MERGE_C R26, R27, R26, RZ ;  /* 0x0000001a1b1a723e */ /* 0x000fe400048070ff */
        /* <DEDUP_REMOVED lines=11> */
[----:B------:R-:W-:Y:S02]  /*25c0*/  F2FP.SATFINITE.E4M3.F32.PACK_AB_MERGE_C R4, R5, R4, R6 ;  /* 0x000000040504723e */ /* 0x000fe40004807006 */
[----:B------:R-:W-:Y:S02]  /*25d0*/  F2FP.SATFINITE.E4M3.F32.PACK_AB_MERGE_C R74, R75, R74, RZ ;  /* 0x0000004a4b4a723e */ /* 0x000fe400048070ff */
[----:B------:R-:W-:Y:S02]  /*25e0*/  F2FP.SATFINITE.E4M3.F32.PACK_AB_MERGE_C R78, R79, R78, RZ ;  /* 0x0000004e4f4e723e */ /* 0x000fe400048070ff */
[----:B------:R-:W-:Y:S02]  /*25f0*/  F2FP.SATFINITE.E4M3.F32.PACK_AB_MERGE_C R71, R83, R82, RZ ;  /* 0x000000525347723e */ /* 0x000fe400048070ff */
[----:B------:R-:W-:Y:S02]  /*2600*/  F2FP.SATFINITE.E4M3.F32.PACK_AB_MERGE_C R86, R87, R86, RZ ;  /* 0x000000565756723e */ /* 0x000fe400048070ff */
[----:B------:R-:W-:-:S02]  /*2610*/  F2FP.SATFINITE.E4M3.F32.PACK_AB_MERGE_C R5, R9, R8, R10 ;  /* 0x000000080905723e */ /* 0x000fc4000480700a */
[----:B------:R-:W-:Y:S02]  /*2620*/  F2FP.SATFINITE.E4M3.F32.PACK_AB_MERGE_C R6, R13, R12, R14 ;  /* 0x0000000c0d06723e */ /* 0x000fe4000480700e */
[----:B------:R-:W-:Y:S02]  /*2630*/  F2FP.SATFINITE.E4M3.F32.PACK_AB_MERGE_C R7, R17, R16, R7 ;  /* 0x000000101107723e */ /* 0x000fe40004807007 */
[----:B------:R-:W-:Y:S02]  /*2640*/  F2FP.SATFINITE.E4M3.F32.PACK_AB_MERGE_C R20, R21, R20, R22 ;  /* 0x000000141514723e */ /* 0x000fe40004807016 */
[----:B------:R-:W-:Y:S01]  /*2650*/  F2FP.SATFINITE.E4M3.F32.PACK_AB_MERGE_C R90, R91, R90, RZ ;  /* 0x0000005a5b5a723e */ /* 0x000fe200048070ff */
[----:B-1----:R1:W-:Y:S01]  /*2660*/  STS.128 [R0+UR8], R4 ;  /* 0x0000000400007988 */ /* 0x0023e20008000c08 */
[----:B------:R-:W-:Y:S02]  /*2670*/  F2FP.SATFINITE.E4M3.F32.PACK_AB_MERGE_C R94, R95, R94, RZ ;  /* 0x0000005e5f5e723e */ /* 0x000fe400048070ff */
[----:B------:R-:W-:-:S02]  /*2680*/  F2FP.SATFINITE.E4M3.F32.PACK_AB_MERGE_C R98, R99, R98, RZ ;  /* 0x000000626362723e */ /* 0x000fc400048070ff */
[----:B------:R-:W-:Y:S02]  /*2690*/  F2FP.SATFINITE.E4M3.F32.PACK_AB_MERGE_C R102, R103, R102, RZ ;  /* 0x000000666766723e */ /* 0x000fe400048070ff */
[----:B------:R-:W-:Y:S02]  /*26a0*/  F2FP.SATFINITE.E4M3.F32.PACK_AB_MERGE_C R21, R25, R24, R26 ;  /* 0x000000181915723e */ /* 0x000fe4000480701a */
[----:B------:R-:W-:Y:S02]  /*26b0*/  F2FP.SATFINITE.E4M3.F32.PACK_AB_MERGE_C R22, R29, R28, R30 ;  /* 0x0000001c1d16723e */ /* 0x000fe4000480701e */
[----:B------:R-:W-:Y:S02]  /*26c0*/  F2FP.SATFINITE.E4M3.F32.PACK_AB_MERGE_C R23, R33, R32, R23 ;  /* 0x000000202117723e */ /* 0x000fe40004807017 */
[----:B------:R-:W-:Y:S02]  /*26d0*/  F2FP.SATFINITE.E4M3.F32.PACK_AB_MERGE_C R36, R37, R36, R38 ;  /* 0x000000242524723e */ /* 0x000fe40004807026 */
[----:B------:R-:W-:Y:S01]  /*26e0*/  F2FP.SATFINITE.E4M3.F32.PACK_AB_MERGE_C R106, R107, R106, RZ ;  /* 0x0000006a6b6a723e */ /* 0x000fe200048070ff */
[----:B------:R1:W-:Y:S01]  /*26f0*/  STS.128 [R2+UR8], R20 ;  /* 0x0000001402007988 */ /* 0x0003e20008000c08 */
[----:B------:R-:W-:-:S02]  /*2700*/  F2FP.SATFINITE.E4M3.F32.PACK_AB_MERGE_C R110, R111, R110, RZ ;  /* 0x0000006e6f6e723e */ /* 0x000fc400048070ff */
[----:B------:R-:W-:Y:S02]  /*2710*/  F2FP.SATFINITE.E4M3.F32.PACK_AB_MERGE_C R114, R115, R114, RZ ;  /* 0x000000727372723e */ /* 0x000fe400048070ff */
[----:B------:R-:W-:Y:S02]  /*2720*/  F2FP.SATFINITE.E4M3.F32.PACK_AB_MERGE_C R118, R119, R118, RZ ;  /* 0x000000767776723e */ /* 0x000fe400048070ff */
[----:B------:R-:W-:Y:S02]  /*2730*/  F2FP.SATFINITE.E4M3.F32.PACK_AB_MERGE_C R37, R41, R40, R42 ;  /* 0x000000282925723e */ /* 0x000fe4000480702a */
[----:B------:R-:W-:Y:S02]  /*2740*/  F2FP.SATFINITE.E4M3.F32.PACK_AB_MERGE_C R38, R45, R44, R46 ;  /* 0x0000002c2d26723e */ /* 0x000fe4000480702e */
[----:B------:R-:W-:Y:S02]  /*2750*/  F2FP.SATFINITE.E4M3.F32.PACK_AB_MERGE_C R39, R49, R48, R39 ;  /* 0x000000303127723e */ /* 0x000fe40004807027 */
[----:B------:R-:W-:-:S02]  /*2760*/  F2FP.SATFINITE.E4M3.F32.PACK_AB_MERGE_C R52, R53, R52, R54 ;  /* 0x000000343534723e */ /* 0x000fc40004807036 */
[----:B------:R-:W-:Y:S01]  /*2770*/  F2FP.SATFINITE.E4M3.F32.PACK_AB_MERGE_C R122, R123, R122, RZ ;  /* 0x0000007a7b7a723e */ /* 0x000fe200048070ff */
[----:B------:R1:W-:Y:S01]  /*2780*/  STS.128 [R3+UR8], R36 ;  /* 0x0000002403007988 */ /* 0x0003e20008000c08 */
[----:B------:R-:W-:Y:S02]  /*2790*/  F2FP.SATFINITE.E4M3.F32.PACK_AB_MERGE_C R126, R127, R126, RZ ;  /* 0x0000007e7f7e723e */ /* 0x000fe400048070ff */
[----:B------:R-:W-:Y:S02]  /*27a0*/  F2FP.SATFINITE.E4M3.F32.PACK_AB_MERGE_C R130, R131, R130, RZ ;  /* 0x000000828382723e */ /* 0x000fe400048070ff */
[----:B------:R-:W-:Y:S02]  /*27b0*/  F2FP.SATFINITE.E4M3.F32.PACK_AB_MERGE_C R53, R57, R56, R58 ;  /* 0x000000383935723e */ /* 0x000fe4000480703a */
[----:B------:R-:W-:Y:S02]  /*27c0*/  F2FP.SATFINITE.E4M3.F32.PACK_AB_MERGE_C R54, R61, R60, R62 ;  /* 0x0000003c3d36723e */ /* 0x000fe4000480703e */
[----:B------:R-:W-:-:S02]  /*27d0*/  F2FP.SATFINITE.E4M3.F32.PACK_AB_MERGE_C R55, R65, R64, R55 ;  /* 0x000000404137723e */ /* 0x000fc40004807037 */
[----:B------:R-:W-:Y:S02]  /*27e0*/  F2FP.SATFINITE.E4M3.F32.PACK_AB_MERGE_C R68, R69, R68, R70 ;  /* 0x000000444544723e */ /* 0x000fe40004807046 */
[----:B------:R-:W-:Y:S02]  /*27f0*/  LOP3.LUT R8, R0, 0x30, RZ, 0x3c, !PT ;  /* 0x0000003000087812 */ /* 0x000fe400078e3cff */
[----:B------:R-:W-:Y:S02]  /*2800*/  F2FP.SATFINITE.E4M3.F32.PACK_AB_MERGE_C R69, R73, R72, R74 ;  /* 0x000000484945723e */ /* 0x000fe4000480704a */
[----:B------:R-:W-:Y:S01]  /*2810*/  F2FP.SATFINITE.E4M3.F32.PACK_AB_MERGE_C R70, R77, R76, R78 ;  /* 0x0000004c4d46723e */ /* 0x000fe2000480704e */
[----:B------:R1:W-:Y:S01]  /*2820*/  STS.128 [R8+UR8], R52 ;  /* 0x0000003408007988 */ /* 0x0003e20008000c08 */
[----:B------:R-:W-:Y:S02]  /*2830*/  F2FP.SATFINITE.E4M3.F32.PACK_AB_MERGE_C R71, R81, R80, R71 ;  /* 0x000000505147723e */ /* 0x000fe40004807047 */
[----:B------:R-:W-:-:S02]  /*2840*/  F2FP.SATFINITE.E4M3.F32.PACK_AB_MERGE_C R84, R85, R84, R86 ;  /* 0x000000545554723e */ /* 0x000fc40004807056 */
[C---:B------:R-:W-:Y:S02]  /*2850*/  LOP3.LUT R9, R0.reuse, 0x40, RZ, 0x3c, !PT ;  /* 0x0000004000097812 */ /* 0x040fe400078e3cff */
[----:B------:R-:W-:Y:S02]  /*2860*/  F2FP.SATFINITE.E4M3.F32.PACK_AB_MERGE_C R85, R89, R88, R90 ;  /* 0x000000585955723e */ /* 0x000fe4000480705a */
[----:B------:R-:W-:Y:S01]  /*2870*/  F2FP.SATFINITE.E4M3.F32.PACK_AB_MERGE_C R86, R93, R92, R94 ;  /* 0x0000005c5d56723e */ /* 0x000fe2000480705e */
[----:B------:R1:W-:Y:S01]  /*2880*/  STS.128 [R9+UR8], R68 ;  /* 0x0000004409007988 */ /* 0x0003e20008000c08 */
[----:B------:R-:W-:Y:S02]  /*2890*/  F2FP.SATFINITE.E4M3.F32.PACK_AB_MERGE_C R87, R97, R96, R98 ;  /* 0x000000606157723e */ /* 0x000fe40004807062 */
[----:B------:R-:W-:Y:S02]  /*28a0*/  F2FP.SATFINITE.E4M3.F32.PACK_AB_MERGE_C R100, R101, R100, R102 ;  /* 0x000000646564723e */ /* 0x000fe40004807066 */
[----:B------:R-:W-:-:S02]  /*28b0*/  LOP3.LUT R10, R0, 0x50, RZ, 0x3c, !PT ;  /* 0x00000050000a7812 */ /* 0x000fc400078e3cff */
[----:B------:R-:W-:Y:S02]  /*28c0*/  F2FP.SATFINITE.E4M3.F32.PACK_AB_MERGE_C R101, R105, R104, R106 ;  /* 0x000000686965723e */ /* 0x000fe4000480706a */
[----:B------:R-:W-:Y:S01]  /*28d0*/  F2FP.SATFINITE.E4M3.F32.PACK_AB_MERGE_C R102, R109, R108, R110 ;  /* 0x0000006c6d66723e */ /* 0x000fe2000480706e */
[----:B------:R1:W-:Y:S01]  /*28e0*/  STS.128 [R10+UR8], R84 ;  /* 0x000000540a007988 */ /* 0x0003e20008000c08 */
[----:B------:R-:W-:Y:S02]  /*28f0*/  F2FP.SATFINITE.E4M3.F32.PACK_AB_MERGE_C R103, R113, R112, R114 ;  /* 0x000000707167723e */ /* 0x000fe40004807072 */
[----:B------:R-:W-:Y:S02]  /*2900*/  F2FP.SATFINITE.E4M3.F32.PACK_AB_MERGE_C R116, R117, R116, R118 ;  /* 0x000000747574723e */ /* 0x000fe40004807076 */
[----:B------:R-:W-:Y:S02]  /*2910*/  LOP3.LUT R11, R0, 0x60, RZ, 0x3c, !PT ;  /* 0x00000060000b7812 */ /* 0x000fe400078e3cff */
[----:B------:R-:W-:-:S02]  /*2920*/  F2FP.SATFINITE.E4M3.F32.PACK_AB_MERGE_C R117, R121, R120, R122 ;  /* 0x000000787975723e */ /* 0x000fc4000480707a */
[----:B------:R-:W-:Y:S01]  /*2930*/  F2FP.SATFINITE.E4M3.F32.PACK_AB_MERGE_C R118, R125, R124, R126 ;  /* 0x0000007c7d76723e */ /* 0x000fe2000480707e */
[----:B------:R1:W-:Y:S01]  /*2940*/  STS.128 [R11+UR8], R100 ;  /* 0x000000640b007988 */ /* 0x0003e20008000c08 */
[----:B------:R-:W-:Y:S02]  /*2950*/  F2FP.SATFINITE.E4M3.F32.PACK_AB_MERGE_C R119, R129, R128, R130 ;  /* 0x000000808177723e */ /* 0x000fe40004807082 */
[----:B------:R-:W-:-:S05]  /*2960*/  LOP3.LUT R12, R0, 0x70, RZ, 0x3c, !PT ;  /* 0x00000070000c7812 */ /* 0x000fca00078e3cff */
[----:B------:R1:W-:Y:S01]  /*2970*/  STS.128 [R12+UR8], R116 ;  /* 0x000000740c007988 */ /* 0x0003e20008000c08 */
[----:B------:R2:W-:Y:S06]  /*2980*/  MEMBAR.ALL.CTA ;  /* 0x0000000000007992 */ /* 0x0005ec0000008000 */
[----:B--2---:R-:W2:Y:S02]  /*2990*/  FENCE.VIEW.ASYNC.S ;  /* 0x00000000000073c6 */ /* 0x004ea40000000000 */
[----:B--2---:R-:W-:Y:S06]  /*29a0*/  BAR.SYNC.DEFER_BLOCKING 0x0 ;  /* 0x0000000000007b1d */ /* 0x004fec0000010000 */
[----:B------:R1:W-:Y:S01]  /*29b0*/  @UP1 UTMASTG.2D [UR4], [UR10] ;  /* 0x000000040a0013b5 */ /* 0x0003e20008008000 */
[----:B------:R0:W-:Y:S01]  /*29c0*/  UTMACMDFLUSH ;  /* 0x00000000000079b7 */ /* 0x0001e20000000000 */
[----:B------:R-:W-:-:S04]  /*29d0*/  DEPBAR.LE SB0, 0x0 ;  /* 0x000080000000791a */ /* 0x000fc80000000000 */
[----:B------:R-:W-:Y:S08]  /*29e0*/  BAR.SYNC.DEFER_BLOCKING 0x0 ;  /* 0x0000000000007b1d */ /* 0x000ff00000010000 */
[----:B------:R-:W-:Y:S06]  /*29f0*/  BAR.SYNC.DEFER_BLOCKING 0x0 ;  /* 0x0000000000007b1d */ /* 0x000fec0000010000 */
[----:B-1----:R-:W-:Y:S05]  /*2a00*/  @P2 BRA `(.L_x_75) ;  /* 0x0000000000a02947 */ /* 0x002fea0003800000 */
[----:B------:R-:W1:Y:S01]  /*2a10*/  S2UR UR5, SR_CgaCtaId ;  /* 0x00000000000579c3 */ /* 0x000e620000008800 */
[----:B------:R-:W-:Y:S01]  /*2a20*/  NOP ;  /* 0x0000000000007918 */ /* 0x000fe20000000000 */
[----:B------:R-:W-:Y:S01]  /*2a30*/  UMOV UR4, 0x50 ;  /* 0x0000005000047882 */ /* 0x000fe20000000000 */
[----:B------:R-:W-:Y:S02]  /*2a40*/  IMAD.U32 R0, RZ, RZ, UR24 ;  /* 0x00000018ff007e24 */ /* 0x000fe4000f8e00ff */
[----:B------:R-:W-:Y:S02]  /*2a50*/  IMAD.MOV.U32 R3, RZ, RZ, 0xff ;  /* 0x000000ffff037424 */ /* 0x000fe400078e00ff */
[----:B------:R-:W-:Y:S01]  /*2a60*/  IMAD.MOV.U32 R7, RZ, RZ, 0x1 ;  /* 0x00000001ff077424 */ /* 0x000fe200078e00ff */
[----:B------:R-:W-:-:S04]  /*2a70*/  LOP3.LUT R0, R0, 0xffff, RZ, 0xc0, !PT ;  /* 0x0000ffff00007812 */ /* 0x000fc800078ec0ff */
[----:B------:R-:W-:-:S05]  /*2a80*/  SHF.R.U32.HI R0, RZ, 0x5, R0 ;  /* 0x00000005ff007819 */ /* 0x000fca0000011600 */
[----:B------:R-:W-:Y:S01]  /*2a90*/  VIADD R2, R0, 0x10 ;  /* 0x0000001000027836 */ /* 0x000fe20000000000 */
[----:B------:R-:W-:Y:S01]  /*2aa0*/  SHF.L.U32 R0, R3, R0, RZ ;  /* 0x0000000003007219 */ /* 0x000fe200000006ff */
[----:B-1----:R-:W-:-:S03]  /*2ab0*/  ULEA UR6, UR5, UR4, 0x18 ;  /* 0x0000000405067291 */ /* 0x002fc6000f8ec0ff */
[----:B------:R-:W-:-:S04]  /*2ac0*/  SHF.L.U32 R3, R7, R2, RZ ;  /* 0x0000000207037219 */ /* 0x000fc800000006ff */
[----:B------:R-:W-:Y:S02]  /*2ad0*/  LOP3.LUT R0, R3, R0, RZ, 0xfc, !PT ;  /* 0x0000000003007212 */ /* 0x000fe400078efcff */
[----:B------:R-:W1:Y:S02]  /*2ae0*/  LDS R5, [UR6] ;  /* 0x00000006ff057984 */ /* 0x000e640008000800 */
[C---:B------:R-:W-:Y:S02]  /*2af0*/  LOP3.LUT R2, R0.reuse, 0xffff, RZ, 0xc0, !PT ;  /* 0x0000ffff00027812 */ /* 0x040fe400078ec0ff */
[----:B-1----:R-:W-:-:S04]  /*2b00*/  LOP3.LUT R3, R0, 0xffff, R5, 0x80, !PT ;  /* 0x0000ffff00037812 */ /* 0x002fc800078e8005 */
[----:B------:R-:W-:-:S13]  /*2b10*/  ISETP.NE.AND P0, PT, R3, R2, PT ;  /* 0x000000020300720c */ /* 0x000fda0003f05270 */
[----:B------:R-:W-:Y:S05]  /*2b20*/  @P0 BRA `(.L_x_76) ;  /* 0x0000000000500947 */ /* 0x000fea0003800000 */
[----:B------:R-:W-:Y:S02]  /*2b30*/  SHF.R.U32.HI R5, RZ, 0x10, R5 ;  /* 0x00000010ff057819 */ /* 0x000fe40000011605 */
[----:B------:R-:W-:-:S04]  /*2b40*/  SHF.R.U32.HI R2, RZ, 0x10, R0 ;  /* 0x00000010ff027819 */ /* 0x000fc80000011600 */
[----:B------:R-:W-:-:S04]  /*2b50*/  LOP3.LUT R5, R5, R2, RZ, 0xc0, !PT ;  /* 0x0000000205057212 */ /* 0x000fc800078ec0ff */
[----:B------:R-:W-:-:S13]  /*2b60*/  ISETP.NE.AND P0, PT, R5, R2, PT ;  /* 0x000000020500720c */ /* 0x000fda0003f05270 */
[----:B------:R-:W-:Y:S05]  /*2b70*/  @P0 BRA `(.L_x_77) ;  /* 0x0000000000300947 */ /* 0x000fea0003800000 */
[----:B------:R-:W-:Y:S01]  /*2b80*/  R2UR UR4, R0 ;  /* 0x00000000000472ca */ /* 0x000fe200000e0000 */
[----:B------:R-:W-:Y:S01]  /*2b90*/  VOTEU.ANY UR5, UPT, PT ;  /* 0x0000000000057886 */ /* 0x000fe200038e0100 */
[----:B------:R-:W1:Y:S01]  /*2ba0*/  S2R R0, SR_LANEID ;  /* 0x0000000000007919 */ /* 0x000e620000000000 */
[----:B------:R-:W-:-:S10]  /*2bb0*/  UFLO.U32 UR5, UR5 ;  /* 0x00000005000572bd */ /* 0x000fd400080e0000 */
[----:B------:R-:W-:-:S06]  /*2bc0*/  ULOP3.LUT UR4, URZ, UR4, URZ, 0x33, !UPT ;  /* 0x00000004ff047292 */ /* 0x000fcc000f8e33ff */
[----:B------:R-:W-:-:S04]  /*2bd0*/  IMAD.U32 R2, RZ, RZ, UR4 ;  /* 0x00000004ff027e24 */ /* 0x000fc8000f8e00ff */
[----:B------:R-:W2:Y:S02]  /*2be0*/  REDUX UR7, R2 ;  /* 0x00000000020773c4 */ /* 0x000ea40000000000 */
[----:B------:R3:W-:Y:S01]  /*2bf0*/  UTCATOMSWS.AND URZ, UR4 ;  /* 0x0000000400ff79e3 */ /* 0x0007e20008000000 */
[----:B-1----:R-:W-:Y:S01]  /*2c00*/  ISETP.EQ.U32.AND P0, PT, R0, UR5, PT ;  /* 0x0000000500007c0c */ /* 0x002fe2000bf02070 */
[----:B--2---:R-:W-:-:S12]  /*2c10*/  IMAD.U32 R0, RZ, RZ, UR7 ;  /* 0x00000007ff007e24 */ /* 0x004fd8000f8e00ff */
[----:B------:R3:W-:Y:S01]  /*2c20*/  @P0 ATOMS.AND RZ, [UR6], R0 ;  /* 0x00000000ffff098c */ /* 0x0007e2000a800006 */
[----:B------:R-:W-:Y:S05]  /*2c30*/  BRA `(.L_x_75) ;  /* 0x0000000000147947 */ /* 0x000fea0003800000 */
.L_x_77:
[----:B------:R-:W-:-:S07]  /*2c40*/  MOV R2, 0x2c60 ;  /* 0x00002c6000027802 */ /* 0x000fce0000000f00 */
[----:B------:R-:W-:Y:S05]  /*2c50*/  CALL.REL.NOINC `($__internal_0_$__cuda_sm10x_tcgen05_guardrail_trap_col_being_dealloced_not_returned_by_alloc) ;  /* 0x0000000000447944 */ /* 0x000fea0003c00000 */
[----:B------:R-:W-:Y:S05]  /*2c60*/  BRA `(.L_x_75) ;  /* 0x0000000000087947 */ /* 0x000fea0003800000 */
.L_x_76:
[----:B------:R-:W-:-:S07]  /*2c70*/  MOV R2, 0x2c90 ;  /* 0x00002c9000027802 */ /* 0x000fce0000000f00 */
[----:B------:R-:W-:Y:S05]  /*2c80*/  CALL.REL.NOINC `($__internal_2_$__cuda_sm10x_tcgen05_guardrail_trap_unallocated_columns_being_dealloced) ;  /* 0x0000000000507944 */ /* 0x000fea0003c00000 */
.L_x_75:
[----:B------:R-:W-:Y:S01]  /*2c90*/  NOP ;  /* 0x0000000000007918 */ /* 0x000fe20000000000 */
[----:B---3--:R-:W-:Y:S05]  /*2ca0*/  EXIT ;  /* 0x000000000000794d */ /* 0x008fea0003800000 */
.L_x_60:
[----:B------:R-:W1:Y:S02]  /*2cb0*/  SYNCS.PHASECHK.TRANS64.TRYWAIT P0, [UR8+0xa000], RZ ;  /* 0x00a000ffff0075a7 */ /* 0x000e640008001108 */
[----:B-1----:R-:W-:Y:S05]  /*2cc0*/  @!P0 BRA `(.L_x_60) ;  /* 0xfffffffc00f88947 */ /* 0x002fea000383ffff */
[----:B------:R-:W-:Y:S05]  /*2cd0*/  BRA `(.L_x_78) ;  /* 0xffffffec00c07947 */ /* 0x000fea000383ffff */
.L_x_62:
[----:B------:R-:W1:Y:S02]  /*2ce0*/  SYNCS.PHASECHK.TRANS64.TRYWAIT P1, [UR8+0xa020], RZ ;  /* 0x00a020ffff0075a7 */ /* 0x000e640008021108 */
[----:B-1----:R-:W-:Y:S05]  /*2cf0*/  @!P1 BRA `(.L_x_62) ;  /* 0xfffffffc00f89947 */ /* 0x002fea000383ffff */
[----:B------:R-:W-:Y:S05]  /*2d00*/  BRA `(.L_x_79) ;  /* 0xfffffff000147947 */ /* 0x000fea000383ffff */
.L_x_63:
[----:B------:R-:W2:Y:S02]  /*2d10*/  SYNCS.PHASECHK.TRANS64.TRYWAIT P0, [UR16+0xa000], R3 ;  /* 0x00a00003ff0075a7 */ /* 0x000ea40008001110 */
[----:B--2---:R-:W-:Y:S05]  /*2d20*/  @!P0 BRA `(.L_x_63) ;  /* 0xfffffffc00f88947 */ /* 0x004fea000383ffff */
[----:B------:R-:W-:Y:S05]  /*2d30*/  BRA `(.L_x_80) ;  /* 0xfffffff0009c7947 */ /* 0x000fea000383ffff */
.L_x_65:
[----:B------:R-:W2:Y:S02]  /*2d40*/  SYNCS.PHASECHK.TRANS64.TRYWAIT P0, [UR16+0xa020], R3 ;  /* 0x00a02003ff0075a7 */ /* 0x000ea40008001110 */
[----:B--2---:R-:W-:Y:S05]  /*2d50*/  @!P0 BRA `(.L_x_65) ;  /* 0xfffffffc00f88947 */ /* 0x004fea000383ffff */
[----:B------:R-:W-:Y:S05]  /*2d60*/  BRA `(.L_x_81) ;  /* 0xfffffff000ec7947 */ /* 0x000fea000383ffff */
        .weak           $__internal_0_$__cuda_sm10x_tcgen05_guardrail_trap_col_being_dealloced_not_returned_by_alloc
        .type           $__internal_0_$__cuda_sm10x_tcgen05_guardrail_trap_col_being_dealloced_not_returned_by_alloc,@function
        .size           $__internal_0_$__cuda_sm10x_tcgen05_guardrail_trap_col_being_dealloced_not_returned_by_alloc,($__internal_1_$__cuda_sm10x_tcgen05_guardrail_trap_phase_invalid_during_alloc - $__internal_0_$__cuda_sm10x_tcgen05_guardrail_trap_col_being_dealloced_not_returned_by_alloc)
$__internal_0_$__cuda_sm10x_tcgen05_guardrail_trap_col_being_dealloced_not_returned_by_alloc:
[----:B------:R-:W-:Y:S05]  /*2d70*/  BPT.TRAP 0x1 ;  /* 0x000000040000795c */ /* 0x000fea0000300000 */
[----:B------:R-:W-:-:S04]  /*2d80*/  IMAD.MOV.U32 R3, RZ, RZ, 0x0 ;  /* 0x00000000ff037424 */ /* 0x000fc800078e00ff */
[----:B------:R-:W-:Y:S05]  /*2d90*/  RET.REL.NODEC R2 `(gluon_tcgen05) ;  /* 0xffffffd002987950 */ /* 0x000fea0003c3ffff */
        .weak           $__internal_1_$__cuda_sm10x_tcgen05_guardrail_trap_phase_invalid_during_alloc
        .type           $__internal_1_$__cuda_sm10x_tcgen05_guardrail_trap_phase_invalid_during_alloc,@function
        .size           $__internal_1_$__cuda_sm10x_tcgen05_guardrail_trap_phase_invalid_during_alloc,($__internal_2_$__cuda_sm10x_tcgen05_guardrail_trap_unallocated_columns_being_dealloced - $__internal_1_$__cuda_sm10x_tcgen05_guardrail_trap_phase_invalid_during_alloc)
$__internal_1_$__cuda_sm10x_tcgen05_guardrail_trap_phase_invalid_during_alloc:
[----:B------:R-:W-:Y:S05]  /*2da0*/  BPT.TRAP 0x1 ;  /* 0x000000040000795c */ /* 0x000fea0000300000 */
[----:B------:R-:W-:-:S04]  /*2db0*/  IMAD.MOV.U32 R3, RZ, RZ, 0x0 ;  /* 0x00000000ff037424 */ /* 0x000fc800078e00ff */
[----:B------:R-:W-:Y:S05]  /*2dc0*/  RET.REL.NODEC R2 `(gluon_tcgen05) ;  /* 0xffffffd0028c7950 */ /* 0x000fea0003c3ffff */
        .weak           $__internal_2_$__cuda_sm10x_tcgen05_guardrail_trap_unallocated_columns_being_dealloced
        .type           $__internal_2_$__cuda_sm10x_tcgen05_guardrail_trap_unallocated_columns_being_dealloced,@function
        .size           $__internal_2_$__cuda_sm10x_tcgen05_guardrail_trap_unallocated_columns_being_dealloced,(.L_x_85 - $__internal_2_$__cuda_sm10x_tcgen05_guardrail_trap_unallocated_columns_being_dealloced)
$__internal_2_$__cuda_sm10x_tcgen05_guardrail_trap_unallocated_columns_being_dealloced:
[----:B------:R-:W-:Y:S05]  /*2dd0*/  BPT.TRAP 0x1 ;  /* 0x000000040000795c */ /* 0x000fea0000300000 */
[----:B------:R-:W-:-:S04]  /*2de0*/  IMAD.MOV.U32 R3, RZ, RZ, 0x0 ;  /* 0x00000000ff037424 */ /* 0x000fc800078e00ff */
[----:B------:R-:W-:Y:S05]  /*2df0*/  RET.REL.NODEC R2 `(gluon_tcgen05) ;  /* 0xffffffd002807950 */ /* 0x000fea0003c3ffff */
.L_x_82:
[----:B------:R-:W-:-:S00]  /*2e00*/  BRA `(.L_x_82) ;  /* 0xfffffffc00fc7947 */ /* 0x000fc0000383ffff */
[----:B------:R-:W-:-:S00]  /*2e10*/  NOP ;  /* 0x0000000000007918 */ /* 0x000fc00000000000 */
        /* <DEDUP_REMOVED lines=14> */
.L_x_85:


//--------------------- .nv.shared.gluon_tcgen05  --------------------------
	.section	.nv.shared.gluon_tcgen05,"aw",@nobits
	.sectionflags	@""
	.align	16
	.zero		1024


//--------------------- .nv.shared.reserved.0     --------------------------
	.section	.nv.shared.reserved.0,"aw",@nobits
	.align	8
	.weak		__nv_reservedSMEM_offset_0_alias
	.size		__nv_reservedSMEM_offset_0_alias, 0, 64
	.other		__nv_reservedSMEM_offset_0_alias,@"STO_CUDA_RESERVED_SHARED STV_DEFAULT"
__nv_reservedSMEM_offset_0_alias:
	.zero		0
.nv.shared.reserved.0:
	.zero		64
	.weak		__nv_reservedSMEM_allocation_phase
	.type		__nv_reservedSMEM_allocation_phase,@object
	.size		__nv_reservedSMEM_allocation_phase,(.L_0 - __nv_reservedSMEM_allocation_phase)
__nv_reservedSMEM_allocation_phase:
	.zero		1
.L_0:
	.zero		7
	.weak		__nv_reservedSMEM_devtool_atexit_pc
	.type		__nv_reservedSMEM_devtool_atexit_pc,@object
	.size		__nv_reservedSMEM_devtool_atexit_pc,(__nv_reservedSMEM_allocation_mask - __nv_reservedSMEM_devtool_atexit_pc)
__nv_reservedSMEM_devtool_atexit_pc:
	.zero		8
	.weak		__nv_reservedSMEM_allocation_mask
	.type		__nv_reservedSMEM_allocation_mask,@object
	.size		__nv_reservedSMEM_allocation_mask,(.L_2 - __nv_reservedSMEM_allocation_mask)
__nv_reservedSMEM_allocation_mask:
	.zero		4
.L_2:


//--------------------- .nv.constant0.gluon_tcgen05 --------------------------
	.section	.nv.constant0.gluon_tcgen05,"a",@progbits
	.sectionflags	@""
	.align	4
.nv.constant0.gluon_tcgen05:
	.zero		976


//--------------------- SYMBOLS --------------------------

	.type		.nv.reservedSmem.offset0,@object
	.size		.nv.reservedSmem.offset0,0x4
	.type		.nv.reservedSmem.cap,@object
	.size		.nv.reservedSmem.cap,0x4
